//
// Generated by NVIDIA NVVM Compiler
//
// Compiler Build ID: CL-36424714
// Cuda compilation tools, release 13.0, V13.0.88
// Based on NVVM 20.0.0
//

.version 9.0
.target sm_100
.address_size 64

	// .globl	_Z16setupRandomStateP17curandStateXORWOW
.func  (.param .b64 func_retval0) __internal_accurate_pow
(
	.param .b64 __internal_accurate_pow_param_0
)
;
.global .align 4 .b8 precalc_xorwow_matrix[102400];
.global .align 4 .b8 precalc_xorwow_offset_matrix[102400];
.global .align 4 .b8 mrg32k3aM1[2304];
.global .align 4 .b8 mrg32k3aM2[2304];
.global .align 4 .b8 mrg32k3aM1SubSeq[2016];
.global .align 4 .b8 mrg32k3aM2SubSeq[2016];
.global .align 4 .b8 mrg32k3aM1Seq[2304];
.global .align 4 .b8 mrg32k3aM2Seq[2304];
.const .align 8 .b8 __cr_lgamma_table[72];

.visible .entry _Z16setupRandomStateP17curandStateXORWOW(
	.param .u64 .ptr .align 1 _Z16setupRandomStateP17curandStateXORWOW_param_0
)
{
	.reg .pred 	%p<25>;
	.reg .b32 	%r<406>;
	.reg .b64 	%rd<18>;

	ld.param.u64 	%rd8, [_Z16setupRandomStateP17curandStateXORWOW_param_0];
	mov.u32 	%r183, %tid.x;
	mov.u32 	%r184, %ntid.x;
	mov.u32 	%r185, %ctaid.x;
	mad.lo.s32 	%r1, %r184, %r185, %r183;
	setp.gt.u32 	%p1, %r1, 1024;
	@%p1 bra 	$L__BB0_44;
	cvta.to.global.u64 	%rd9, %rd8;
	cvt.u64.u32 	%rd17, %r1;
	mul.wide.u32 	%rd10, %r1, 48;
	add.s64 	%rd2, %rd9, %rd10;
	mov.b32 	%r186, 1593684748;
	mov.b32 	%r187, 832094735;
	st.global.v2.u32 	[%rd2], {%r187, %r186};
	mov.b32 	%r188, -123459836;
	mov.b32 	%r189, 1111207954;
	st.global.v2.u32 	[%rd2+8], {%r189, %r188};
	mov.b32 	%r190, 1476011280;
	mov.b32 	%r191, -589760388;
	st.global.v2.u32 	[%rd2+16], {%r191, %r190};
	setp.eq.s32 	%p2, %r1, 0;
	@%p2 bra 	$L__BB0_43;
	mov.b32 	%r312, 0;
	mov.u64 	%rd12, precalc_xorwow_matrix;
$L__BB0_3:
	and.b64  	%rd4, %rd17, 3;
	setp.eq.s64 	%p3, %rd4, 0;
	@%p3 bra 	$L__BB0_42;
	mul.wide.u32 	%rd11, %r312, 3200;
	add.s64 	%rd5, %rd12, %rd11;
	cvt.u32.u64 	%r3, %rd4;
	mov.b32 	%r313, 0;
$L__BB0_5:
	mov.b32 	%r326, 0;
	mov.u32 	%r327, %r326;
	mov.u32 	%r328, %r326;
	mov.u32 	%r329, %r326;
	mov.u32 	%r330, %r326;
	mov.u32 	%r319, %r326;
$L__BB0_6:
	mul.wide.u32 	%rd13, %r319, 4;
	add.s64 	%rd14, %rd2, %rd13;
	ld.global.u32 	%r11, [%rd14+4];
	shl.b32 	%r12, %r319, 5;
	mov.b32 	%r325, 0;
$L__BB0_7:
	.pragma "nounroll";
	shr.u32 	%r196, %r11, %r325;
	and.b32  	%r197, %r196, 1;
	setp.eq.b32 	%p4, %r197, 1;
	not.pred 	%p5, %p4;
	add.s32 	%r198, %r12, %r325;
	mul.lo.s32 	%r199, %r198, 5;
	mul.wide.u32 	%rd15, %r199, 4;
	add.s64 	%rd6, %rd5, %rd15;
	@%p5 bra 	$L__BB0_9;
	ld.global.u32 	%r200, [%rd6];
	xor.b32  	%r330, %r330, %r200;
	ld.global.u32 	%r201, [%rd6+4];
	xor.b32  	%r329, %r329, %r201;
	ld.global.u32 	%r202, [%rd6+8];
	xor.b32  	%r328, %r328, %r202;
	ld.global.u32 	%r203, [%rd6+12];
	xor.b32  	%r327, %r327, %r203;
	ld.global.u32 	%r204, [%rd6+16];
	xor.b32  	%r326, %r326, %r204;
$L__BB0_9:
	and.b32  	%r206, %r196, 2;
	setp.eq.s32 	%p6, %r206, 0;
	@%p6 bra 	$L__BB0_11;
	ld.global.u32 	%r207, [%rd6+20];
	xor.b32  	%r330, %r330, %r207;
	ld.global.u32 	%r208, [%rd6+24];
	xor.b32  	%r329, %r329, %r208;
	ld.global.u32 	%r209, [%rd6+28];
	xor.b32  	%r328, %r328, %r209;
	ld.global.u32 	%r210, [%rd6+32];
	xor.b32  	%r327, %r327, %r210;
	ld.global.u32 	%r211, [%rd6+36];
	xor.b32  	%r326, %r326, %r211;
$L__BB0_11:
	and.b32  	%r213, %r196, 4;
	setp.eq.s32 	%p7, %r213, 0;
	@%p7 bra 	$L__BB0_13;
	ld.global.u32 	%r214, [%rd6+40];
	xor.b32  	%r330, %r330, %r214;
	ld.global.u32 	%r215, [%rd6+44];
	xor.b32  	%r329, %r329, %r215;
	ld.global.u32 	%r216, [%rd6+48];
	xor.b32  	%r328, %r328, %r216;
	ld.global.u32 	%r217, [%rd6+52];
	xor.b32  	%r327, %r327, %r217;
	ld.global.u32 	%r218, [%rd6+56];
	xor.b32  	%r326, %r326, %r218;
$L__BB0_13:
	and.b32  	%r220, %r196, 8;
	setp.eq.s32 	%p8, %r220, 0;
	@%p8 bra 	$L__BB0_15;
	ld.global.u32 	%r221, [%rd6+60];
	xor.b32  	%r330, %r330, %r221;
	ld.global.u32 	%r222, [%rd6+64];
	xor.b32  	%r329, %r329, %r222;
	ld.global.u32 	%r223, [%rd6+68];
	xor.b32  	%r328, %r328, %r223;
	ld.global.u32 	%r224, [%rd6+72];
	xor.b32  	%r327, %r327, %r224;
	ld.global.u32 	%r225, [%rd6+76];
	xor.b32  	%r326, %r326, %r225;
$L__BB0_15:
	and.b32  	%r227, %r196, 16;
	setp.eq.s32 	%p9, %r227, 0;
	@%p9 bra 	$L__BB0_17;
	ld.global.u32 	%r228, [%rd6+80];
	xor.b32  	%r330, %r330, %r228;
	ld.global.u32 	%r229, [%rd6+84];
	xor.b32  	%r329, %r329, %r229;
	ld.global.u32 	%r230, [%rd6+88];
	xor.b32  	%r328, %r328, %r230;
	ld.global.u32 	%r231, [%rd6+92];
	xor.b32  	%r327, %r327, %r231;
	ld.global.u32 	%r232, [%rd6+96];
	xor.b32  	%r326, %r326, %r232;
$L__BB0_17:
	and.b32  	%r234, %r196, 32;
	setp.eq.s32 	%p10, %r234, 0;
	@%p10 bra 	$L__BB0_19;
	ld.global.u32 	%r235, [%rd6+100];
	xor.b32  	%r330, %r330, %r235;
	ld.global.u32 	%r236, [%rd6+104];
	xor.b32  	%r329, %r329, %r236;
	ld.global.u32 	%r237, [%rd6+108];
	xor.b32  	%r328, %r328, %r237;
	ld.global.u32 	%r238, [%rd6+112];
	xor.b32  	%r327, %r327, %r238;
	ld.global.u32 	%r239, [%rd6+116];
	xor.b32  	%r326, %r326, %r239;
$L__BB0_19:
	and.b32  	%r241, %r196, 64;
	setp.eq.s32 	%p11, %r241, 0;
	@%p11 bra 	$L__BB0_21;
	ld.global.u32 	%r242, [%rd6+120];
	xor.b32  	%r330, %r330, %r242;
	ld.global.u32 	%r243, [%rd6+124];
	xor.b32  	%r329, %r329, %r243;
	ld.global.u32 	%r244, [%rd6+128];
	xor.b32  	%r328, %r328, %r244;
	ld.global.u32 	%r245, [%rd6+132];
	xor.b32  	%r327, %r327, %r245;
	ld.global.u32 	%r246, [%rd6+136];
	xor.b32  	%r326, %r326, %r246;
$L__BB0_21:
	and.b32  	%r248, %r196, 128;
	setp.eq.s32 	%p12, %r248, 0;
	@%p12 bra 	$L__BB0_23;
	ld.global.u32 	%r249, [%rd6+140];
	xor.b32  	%r330, %r330, %r249;
	ld.global.u32 	%r250, [%rd6+144];
	xor.b32  	%r329, %r329, %r250;
	ld.global.u32 	%r251, [%rd6+148];
	xor.b32  	%r328, %r328, %r251;
	ld.global.u32 	%r252, [%rd6+152];
	xor.b32  	%r327, %r327, %r252;
	ld.global.u32 	%r253, [%rd6+156];
	xor.b32  	%r326, %r326, %r253;
$L__BB0_23:
	and.b32  	%r255, %r196, 256;
	setp.eq.s32 	%p13, %r255, 0;
	@%p13 bra 	$L__BB0_25;
	ld.global.u32 	%r256, [%rd6+160];
	xor.b32  	%r330, %r330, %r256;
	ld.global.u32 	%r257, [%rd6+164];
	xor.b32  	%r329, %r329, %r257;
	ld.global.u32 	%r258, [%rd6+168];
	xor.b32  	%r328, %r328, %r258;
	ld.global.u32 	%r259, [%rd6+172];
	xor.b32  	%r327, %r327, %r259;
	ld.global.u32 	%r260, [%rd6+176];
	xor.b32  	%r326, %r326, %r260;
$L__BB0_25:
	and.b32  	%r262, %r196, 512;
	setp.eq.s32 	%p14, %r262, 0;
	@%p14 bra 	$L__BB0_27;
	ld.global.u32 	%r263, [%rd6+180];
	xor.b32  	%r330, %r330, %r263;
	ld.global.u32 	%r264, [%rd6+184];
	xor.b32  	%r329, %r329, %r264;
	ld.global.u32 	%r265, [%rd6+188];
	xor.b32  	%r328, %r328, %r265;
	ld.global.u32 	%r266, [%rd6+192];
	xor.b32  	%r327, %r327, %r266;
	ld.global.u32 	%r267, [%rd6+196];
	xor.b32  	%r326, %r326, %r267;
$L__BB0_27:
	and.b32  	%r269, %r196, 1024;
	setp.eq.s32 	%p15, %r269, 0;
	@%p15 bra 	$L__BB0_29;
	ld.global.u32 	%r270, [%rd6+200];
	xor.b32  	%r330, %r330, %r270;
	ld.global.u32 	%r271, [%rd6+204];
	xor.b32  	%r329, %r329, %r271;
	ld.global.u32 	%r272, [%rd6+208];
	xor.b32  	%r328, %r328, %r272;
	ld.global.u32 	%r273, [%rd6+212];
	xor.b32  	%r327, %r327, %r273;
	ld.global.u32 	%r274, [%rd6+216];
	xor.b32  	%r326, %r326, %r274;
$L__BB0_29:
	and.b32  	%r276, %r196, 2048;
	setp.eq.s32 	%p16, %r276, 0;
	@%p16 bra 	$L__BB0_31;
	ld.global.u32 	%r277, [%rd6+220];
	xor.b32  	%r330, %r330, %r277;
	ld.global.u32 	%r278, [%rd6+224];
	xor.b32  	%r329, %r329, %r278;
	ld.global.u32 	%r279, [%rd6+228];
	xor.b32  	%r328, %r328, %r279;
	ld.global.u32 	%r280, [%rd6+232];
	xor.b32  	%r327, %r327, %r280;
	ld.global.u32 	%r281, [%rd6+236];
	xor.b32  	%r326, %r326, %r281;
$L__BB0_31:
	and.b32  	%r283, %r196, 4096;
	setp.eq.s32 	%p17, %r283, 0;
	@%p17 bra 	$L__BB0_33;
	ld.global.u32 	%r284, [%rd6+240];
	xor.b32  	%r330, %r330, %r284;
	ld.global.u32 	%r285, [%rd6+244];
	xor.b32  	%r329, %r329, %r285;
	ld.global.u32 	%r286, [%rd6+248];
	xor.b32  	%r328, %r328, %r286;
	ld.global.u32 	%r287, [%rd6+252];
	xor.b32  	%r327, %r327, %r287;
	ld.global.u32 	%r288, [%rd6+256];
	xor.b32  	%r326, %r326, %r288;
$L__BB0_33:
	and.b32  	%r290, %r196, 8192;
	setp.eq.s32 	%p18, %r290, 0;
	@%p18 bra 	$L__BB0_35;
	ld.global.u32 	%r291, [%rd6+260];
	xor.b32  	%r330, %r330, %r291;
	ld.global.u32 	%r292, [%rd6+264];
	xor.b32  	%r329, %r329, %r292;
	ld.global.u32 	%r293, [%rd6+268];
	xor.b32  	%r328, %r328, %r293;
	ld.global.u32 	%r294, [%rd6+272];
	xor.b32  	%r327, %r327, %r294;
	ld.global.u32 	%r295, [%rd6+276];
	xor.b32  	%r326, %r326, %r295;
$L__BB0_35:
	and.b32  	%r297, %r196, 16384;
	setp.eq.s32 	%p19, %r297, 0;
	@%p19 bra 	$L__BB0_37;
	ld.global.u32 	%r298, [%rd6+280];
	xor.b32  	%r330, %r330, %r298;
	ld.global.u32 	%r299, [%rd6+284];
	xor.b32  	%r329, %r329, %r299;
	ld.global.u32 	%r300, [%rd6+288];
	xor.b32  	%r328, %r328, %r300;
	ld.global.u32 	%r301, [%rd6+292];
	xor.b32  	%r327, %r327, %r301;
	ld.global.u32 	%r302, [%rd6+296];
	xor.b32  	%r326, %r326, %r302;
$L__BB0_37:
	and.b32  	%r304, %r196, 32768;
	setp.eq.s32 	%p20, %r304, 0;
	@%p20 bra 	$L__BB0_39;
	ld.global.u32 	%r305, [%rd6+300];
	xor.b32  	%r330, %r330, %r305;
	ld.global.u32 	%r306, [%rd6+304];
	xor.b32  	%r329, %r329, %r306;
	ld.global.u32 	%r307, [%rd6+308];
	xor.b32  	%r328, %r328, %r307;
	ld.global.u32 	%r308, [%rd6+312];
	xor.b32  	%r327, %r327, %r308;
	ld.global.u32 	%r309, [%rd6+316];
	xor.b32  	%r326, %r326, %r309;
$L__BB0_39:
	add.s32 	%r325, %r325, 16;
	setp.ne.s32 	%p21, %r325, 32;
	@%p21 bra 	$L__BB0_7;
	mad.lo.s32 	%r310, %r319, -31, %r12;
	add.s32 	%r319, %r310, 1;
	setp.ne.s32 	%p22, %r319, 5;
	@%p22 bra 	$L__BB0_6;
	st.global.u32 	[%rd2+4], %r330;
	st.global.u32 	[%rd2+8], %r329;
	st.global.u32 	[%rd2+12], %r328;
	st.global.u32 	[%rd2+16], %r327;
	st.global.u32 	[%rd2+20], %r326;
	add.s32 	%r313, %r313, 1;
	setp.lt.u32 	%p23, %r313, %r3;
	@%p23 bra 	$L__BB0_5;
$L__BB0_42:
	shr.u64 	%rd7, %rd17, 2;
	add.s32 	%r312, %r312, 1;
	setp.gt.u64 	%p24, %rd17, 3;
	mov.u64 	%rd17, %rd7;
	@%p24 bra 	$L__BB0_3;
$L__BB0_43:
	mov.b32 	%r311, 0;
	st.global.v2.u32 	[%rd2+24], {%r311, %r311};
	st.global.u32 	[%rd2+32], %r311;
	mov.b64 	%rd16, 0;
	st.global.u64 	[%rd2+40], %rd16;
$L__BB0_44:
	ret;

}
	// .globl	_Z14calculatePiGpuPiP17curandStateXORWOW
.visible .entry _Z14calculatePiGpuPiP17curandStateXORWOW(
	.param .u64 .ptr .align 1 _Z14calculatePiGpuPiP17curandStateXORWOW_param_0,
	.param .u64 .ptr .align 1 _Z14calculatePiGpuPiP17curandStateXORWOW_param_1
)
{
	.reg .pred 	%p<32>;
	.reg .b32 	%r<107>;
	.reg .b32 	%f<9>;
	.reg .b64 	%rd<9>;
	.reg .b64 	%fd<56>;

	ld.param.u64 	%rd2, [_Z14calculatePiGpuPiP17curandStateXORWOW_param_0];
	ld.param.u64 	%rd3, [_Z14calculatePiGpuPiP17curandStateXORWOW_param_1];
	mov.u32 	%r28, %ctaid.x;
	mov.u32 	%r29, %ntid.x;
	mov.u32 	%r30, %tid.x;
	mad.lo.s32 	%r1, %r28, %r29, %r30;
	setp.gt.u32 	%p2, %r1, 1024;
	@%p2 bra 	$L__BB1_4;
	cvta.to.global.u64 	%rd4, %rd3;
	mul.wide.u32 	%rd5, %r1, 48;
	add.s64 	%rd1, %rd4, %rd5;
	mov.f64 	%fd1, 0d4000000000000000;
	{
	.reg .b32 %temp; 
	mov.b64 	{%temp, %r2}, %fd1;
	}
	and.b32  	%r3, %r2, 2146435072;
	setp.eq.s32 	%p3, %r3, 1062207488;
	setp.lt.s32 	%p4, %r2, 0;
	selp.b32 	%r4, 0, 2146435072, %p4;
	and.b32  	%r32, %r2, 2147483647;
	setp.ne.s32 	%p5, %r32, 1071644672;
	and.pred  	%p1, %p3, %p5;
	or.b32  	%r5, %r4, -2147483648;
	ld.global.v2.u32 	{%r6, %r104}, [%rd1];
	ld.global.v2.u32 	{%r103, %r102}, [%rd1+8];
	ld.global.v2.u32 	{%r101, %r100}, [%rd1+16];
	add.s32 	%r99, %r6, 1449748;
	mov.b32 	%r105, 0;
	selp.b32 	%r56, %r5, %r4, %p1;
	mov.u32 	%r106, %r105;
$L__BB1_2:
	mov.u32 	%r14, %r100;
	shr.u32 	%r33, %r104, 2;
	xor.b32  	%r34, %r33, %r104;
	shl.b32 	%r35, %r14, 4;
	shl.b32 	%r36, %r34, 1;
	xor.b32  	%r37, %r36, %r35;
	xor.b32  	%r38, %r37, %r34;
	xor.b32  	%r21, %r38, %r14;
	add.s32 	%r39, %r99, %r21;
	add.s32 	%r40, %r39, -1087311;
	cvt.rn.f32.u32 	%f1, %r40;
	fma.rn.f32 	%f2, %f1, 0f2F800000, 0f2F000000;
	shr.u32 	%r41, %r103, 2;
	xor.b32  	%r42, %r41, %r103;
	shl.b32 	%r43, %r21, 4;
	shl.b32 	%r44, %r42, 1;
	xor.b32  	%r45, %r44, %r43;
	xor.b32  	%r46, %r45, %r42;
	xor.b32  	%r22, %r46, %r21;
	add.s32 	%r47, %r99, %r22;
	add.s32 	%r48, %r47, -724874;
	cvt.rn.f32.u32 	%f3, %r48;
	fma.rn.f32 	%f4, %f3, 0f2F800000, 0f2F000000;
	cvt.f64.f32 	%fd2, %f2;
	{
	.reg .b32 %temp; 
	mov.b64 	{%temp, %r49}, %fd2;
	}
	{ // callseq 0, 0
	.param .b64 param0;
	st.param.f64 	[param0], %fd2;
	.param .b64 retval0;
	call.uni (retval0), 
	__internal_accurate_pow, 
	(
	param0
	);
	ld.param.f64 	%fd3, [retval0];
	} // callseq 0
	setp.lt.s32 	%p9, %r49, 0;
	neg.f64 	%fd5, %fd3;
	selp.f64 	%fd6, %fd5, %fd3, %p3;
	selp.f64 	%fd7, %fd6, %fd3, %p9;
	setp.eq.f32 	%p10, %f2, 0f00000000;
	selp.b32 	%r50, %r49, 0, %p3;
	or.b32  	%r51, %r50, 2146435072;
	selp.b32 	%r52, %r51, %r50, %p4;
	mov.b32 	%r53, 0;
	mov.b64 	%fd8, {%r53, %r52};
	selp.f64 	%fd9, %fd8, %fd7, %p10;
	add.f64 	%fd10, %fd2, 0d4000000000000000;
	{
	.reg .b32 %temp; 
	mov.b64 	{%temp, %r54}, %fd10;
	}
	and.b32  	%r55, %r54, 2146435072;
	setp.eq.s32 	%p11, %r55, 2146435072;
	setp.eq.f32 	%p12, %f2, 0f7F800000;
	selp.b32 	%r57, %r56, %r4, %p9;
	mov.b64 	%fd11, {%r53, %r57};
	selp.f64 	%fd12, %fd11, %fd9, %p11;
	selp.f64 	%fd13, %fd12, %fd9, %p12;
	setp.eq.f32 	%p13, %f2, 0f3F800000;
	selp.f64 	%fd14, 0d3FF0000000000000, %fd13, %p13;
	cvt.f64.f32 	%fd15, %f4;
	{
	.reg .b32 %temp; 
	mov.b64 	{%temp, %r58}, %fd15;
	}
	{ // callseq 1, 0
	.param .b64 param0;
	st.param.f64 	[param0], %fd15;
	.param .b64 retval0;
	call.uni (retval0), 
	__internal_accurate_pow, 
	(
	param0
	);
	ld.param.f64 	%fd16, [retval0];
	} // callseq 1
	setp.lt.s32 	%p14, %r58, 0;
	neg.f64 	%fd18, %fd16;
	selp.f64 	%fd19, %fd18, %fd16, %p3;
	selp.f64 	%fd20, %fd19, %fd16, %p14;
	setp.eq.f32 	%p15, %f4, 0f00000000;
	selp.b32 	%r59, %r58, 0, %p3;
	or.b32  	%r60, %r59, 2146435072;
	selp.b32 	%r61, %r60, %r59, %p4;
	mov.b64 	%fd21, {%r53, %r61};
	selp.f64 	%fd22, %fd21, %fd20, %p15;
	add.f64 	%fd23, %fd15, 0d4000000000000000;
	{
	.reg .b32 %temp; 
	mov.b64 	{%temp, %r62}, %fd23;
	}
	and.b32  	%r63, %r62, 2146435072;
	setp.eq.s32 	%p16, %r63, 2146435072;
	setp.eq.f32 	%p17, %f4, 0f7F800000;
	selp.b32 	%r64, %r56, %r4, %p14;
	mov.b64 	%fd24, {%r53, %r64};
	selp.f64 	%fd25, %fd24, %fd22, %p16;
	selp.f64 	%fd26, %fd25, %fd22, %p17;
	setp.eq.f32 	%p18, %f4, 0f3F800000;
	selp.f64 	%fd27, 0d3FF0000000000000, %fd26, %p18;
	add.f64 	%fd28, %fd14, %fd27;
	setp.le.f64 	%p19, %fd28, 0d3FF0000000000000;
	selp.u32 	%r65, 1, 0, %p19;
	add.s32 	%r66, %r106, %r65;
	shr.u32 	%r67, %r102, 2;
	xor.b32  	%r68, %r67, %r102;
	shl.b32 	%r69, %r22, 4;
	shl.b32 	%r70, %r68, 1;
	xor.b32  	%r71, %r70, %r69;
	xor.b32  	%r72, %r71, %r68;
	xor.b32  	%r23, %r72, %r22;
	add.s32 	%r73, %r99, %r23;
	add.s32 	%r74, %r73, -362437;
	cvt.rn.f32.u32 	%f5, %r74;
	fma.rn.f32 	%f6, %f5, 0f2F800000, 0f2F000000;
	shr.u32 	%r75, %r101, 2;
	xor.b32  	%r76, %r75, %r101;
	shl.b32 	%r77, %r23, 4;
	shl.b32 	%r78, %r76, 1;
	xor.b32  	%r79, %r78, %r77;
	xor.b32  	%r80, %r79, %r76;
	xor.b32  	%r100, %r80, %r23;
	add.s32 	%r81, %r99, %r100;
	cvt.rn.f32.u32 	%f7, %r81;
	fma.rn.f32 	%f8, %f7, 0f2F800000, 0f2F000000;
	cvt.f64.f32 	%fd29, %f6;
	{
	.reg .b32 %temp; 
	mov.b64 	{%temp, %r82}, %fd29;
	}
	{ // callseq 2, 0
	.param .b64 param0;
	st.param.f64 	[param0], %fd29;
	.param .b64 retval0;
	call.uni (retval0), 
	__internal_accurate_pow, 
	(
	param0
	);
	ld.param.f64 	%fd30, [retval0];
	} // callseq 2
	setp.lt.s32 	%p20, %r82, 0;
	neg.f64 	%fd32, %fd30;
	selp.f64 	%fd33, %fd32, %fd30, %p3;
	selp.f64 	%fd34, %fd33, %fd30, %p20;
	setp.eq.f32 	%p21, %f6, 0f00000000;
	selp.b32 	%r83, %r82, 0, %p3;
	or.b32  	%r84, %r83, 2146435072;
	selp.b32 	%r85, %r84, %r83, %p4;
	mov.b64 	%fd35, {%r53, %r85};
	selp.f64 	%fd36, %fd35, %fd34, %p21;
	add.f64 	%fd37, %fd29, 0d4000000000000000;
	{
	.reg .b32 %temp; 
	mov.b64 	{%temp, %r86}, %fd37;
	}
	and.b32  	%r87, %r86, 2146435072;
	setp.eq.s32 	%p22, %r87, 2146435072;
	setp.eq.f32 	%p23, %f6, 0f7F800000;
	selp.b32 	%r88, %r56, %r4, %p20;
	mov.b64 	%fd38, {%r53, %r88};
	selp.f64 	%fd39, %fd38, %fd36, %p22;
	selp.f64 	%fd40, %fd39, %fd36, %p23;
	setp.eq.f32 	%p24, %f6, 0f3F800000;
	selp.f64 	%fd41, 0d3FF0000000000000, %fd40, %p24;
	cvt.f64.f32 	%fd42, %f8;
	{
	.reg .b32 %temp; 
	mov.b64 	{%temp, %r89}, %fd42;
	}
	{ // callseq 3, 0
	.param .b64 param0;
	st.param.f64 	[param0], %fd42;
	.param .b64 retval0;
	call.uni (retval0), 
	__internal_accurate_pow, 
	(
	param0
	);
	ld.param.f64 	%fd43, [retval0];
	} // callseq 3
	setp.lt.s32 	%p25, %r89, 0;
	neg.f64 	%fd45, %fd43;
	selp.f64 	%fd46, %fd45, %fd43, %p3;
	selp.f64 	%fd47, %fd46, %fd43, %p25;
	setp.eq.f32 	%p26, %f8, 0f00000000;
	selp.b32 	%r90, %r89, 0, %p3;
	or.b32  	%r91, %r90, 2146435072;
	selp.b32 	%r92, %r91, %r90, %p4;
	mov.b64 	%fd48, {%r53, %r92};
	selp.f64 	%fd49, %fd48, %fd47, %p26;
	add.f64 	%fd50, %fd42, 0d4000000000000000;
	{
	.reg .b32 %temp; 
	mov.b64 	{%temp, %r93}, %fd50;
	}
	and.b32  	%r94, %r93, 2146435072;
	setp.eq.s32 	%p27, %r94, 2146435072;
	setp.eq.f32 	%p28, %f8, 0f7F800000;
	selp.b32 	%r95, %r56, %r4, %p25;
	mov.b64 	%fd51, {%r53, %r95};
	selp.f64 	%fd52, %fd51, %fd49, %p27;
	selp.f64 	%fd53, %fd52, %fd49, %p28;
	setp.eq.f32 	%p29, %f8, 0f3F800000;
	selp.f64 	%fd54, 0d3FF0000000000000, %fd53, %p29;
	add.f64 	%fd55, %fd41, %fd54;
	setp.le.f64 	%p30, %fd55, 0d3FF0000000000000;
	selp.u32 	%r96, 1, 0, %p30;
	add.s32 	%r106, %r66, %r96;
	add.s32 	%r105, %r105, 2;
	add.s32 	%r99, %r99, 1449748;
	setp.ne.s32 	%p31, %r105, 1000000;
	mov.u32 	%r101, %r23;
	mov.u32 	%r102, %r22;
	mov.u32 	%r103, %r21;
	mov.u32 	%r104, %r14;
	@%p31 bra 	$L__BB1_2;
	st.global.v2.u32 	[%rd1+8], {%r21, %r22};
	st.global.v2.u32 	[%rd1+16], {%r23, %r100};
	add.s32 	%r97, %r6, -975473024;
	st.global.v2.u32 	[%rd1], {%r97, %r14};
	cvta.to.global.u64 	%rd6, %rd2;
	mul.wide.u32 	%rd7, %r1, 4;
	add.s64 	%rd8, %rd6, %rd7;
	atom.global.add.u32 	%r98, [%rd8], %r106;
$L__BB1_4:
	ret;

}
.func  (.param .b64 func_retval0) __internal_accurate_pow(
	.param .b64 __internal_accurate_pow_param_0
)
{
	.reg .pred 	%p<8>;
	.reg .b32 	%r<49>;
	.reg .b32 	%f<3>;
	.reg .b64 	%fd<109>;

	ld.param.f64 	%fd10, [__internal_accurate_pow_param_0];
	{
	.reg .b32 %temp; 
	mov.b64 	{%temp, %r46}, %fd10;
	}
	{
	.reg .b32 %temp; 
	mov.b64 	{%r45, %temp}, %fd10;
	}
	shr.u32 	%r47, %r46, 20;
	setp.gt.u32 	%p1, %r46, 1048575;
	@%p1 bra 	$L__BB2_2;
	mul.f64 	%fd11, %fd10, 0d4350000000000000;
	{
	.reg .b32 %temp; 
	mov.b64 	{%temp, %r46}, %fd11;
	}
	{
	.reg .b32 %temp; 
	mov.b64 	{%r45, %temp}, %fd11;
	}
	shr.u32 	%r16, %r46, 20;
	add.s32 	%r47, %r16, -54;
$L__BB2_2:
	add.s32 	%r48, %r47, -1023;
	and.b32  	%r17, %r46, -2146435073;
	or.b32  	%r18, %r17, 1072693248;
	mov.b64 	%fd107, {%r45, %r18};
	setp.lt.u32 	%p2, %r18, 1073127583;
	@%p2 bra 	$L__BB2_4;
	{
	.reg .b32 %temp; 
	mov.b64 	{%r19, %temp}, %fd107;
	}
	{
	.reg .b32 %temp; 
	mov.b64 	{%temp, %r20}, %fd107;
	}
	add.s32 	%r21, %r20, -1048576;
	mov.b64 	%fd107, {%r19, %r21};
	add.s32 	%r48, %r47, -1022;
$L__BB2_4:
	add.f64 	%fd12, %fd107, 0dBFF0000000000000;
	add.f64 	%fd13, %fd107, 0d3FF0000000000000;
	rcp.approx.ftz.f64 	%fd14, %fd13;
	neg.f64 	%fd15, %fd13;
	fma.rn.f64 	%fd16, %fd15, %fd14, 0d3FF0000000000000;
	fma.rn.f64 	%fd17, %fd16, %fd16, %fd16;
	fma.rn.f64 	%fd18, %fd17, %fd14, %fd14;
	mul.f64 	%fd19, %fd12, %fd18;
	fma.rn.f64 	%fd20, %fd12, %fd18, %fd19;
	mul.f64 	%fd21, %fd20, %fd20;
	fma.rn.f64 	%fd22, %fd21, 0d3EB0F5FF7D2CAFE2, 0d3ED0F5D241AD3B5A;
	fma.rn.f64 	%fd23, %fd22, %fd21, 0d3EF3B20A75488A3F;
	fma.rn.f64 	%fd24, %fd23, %fd21, 0d3F1745CDE4FAECD5;
	fma.rn.f64 	%fd25, %fd24, %fd21, 0d3F3C71C7258A578B;
	fma.rn.f64 	%fd26, %fd25, %fd21, 0d3F6249249242B910;
	fma.rn.f64 	%fd27, %fd26, %fd21, 0d3F89999999999DFB;
	sub.f64 	%fd28, %fd12, %fd20;
	add.f64 	%fd29, %fd28, %fd28;
	neg.f64 	%fd30, %fd20;
	fma.rn.f64 	%fd31, %fd30, %fd12, %fd29;
	mul.f64 	%fd32, %fd18, %fd31;
	fma.rn.f64 	%fd33, %fd21, %fd27, 0d3FB5555555555555;
	mov.f64 	%fd34, 0d3FB5555555555555;
	sub.f64 	%fd35, %fd34, %fd33;
	fma.rn.f64 	%fd36, %fd21, %fd27, %fd35;
	add.f64 	%fd37, %fd36, 0dBC46A4CB00B9E7B0;
	add.f64 	%fd38, %fd33, %fd37;
	sub.f64 	%fd39, %fd33, %fd38;
	add.f64 	%fd40, %fd37, %fd39;
	mul.rn.f64 	%fd41, %fd20, %fd20;
	neg.f64 	%fd42, %fd41;
	fma.rn.f64 	%fd43, %fd20, %fd20, %fd42;
	{
	.reg .b32 %temp; 
	mov.b64 	{%r22, %temp}, %fd32;
	}
	{
	.reg .b32 %temp; 
	mov.b64 	{%temp, %r23}, %fd32;
	}
	add.s32 	%r24, %r23, 1048576;
	mov.b64 	%fd44, {%r22, %r24};
	fma.rn.f64 	%fd45, %fd20, %fd44, %fd43;
	mul.rn.f64 	%fd46, %fd41, %fd20;
	neg.f64 	%fd47, %fd46;
	fma.rn.f64 	%fd48, %fd41, %fd20, %fd47;
	fma.rn.f64 	%fd49, %fd41, %fd32, %fd48;
	fma.rn.f64 	%fd50, %fd45, %fd20, %fd49;
	mul.rn.f64 	%fd51, %fd38, %fd46;
	neg.f64 	%fd52, %fd51;
	fma.rn.f64 	%fd53, %fd38, %fd46, %fd52;
	fma.rn.f64 	%fd54, %fd38, %fd50, %fd53;
	fma.rn.f64 	%fd55, %fd40, %fd46, %fd54;
	add.f64 	%fd56, %fd51, %fd55;
	sub.f64 	%fd57, %fd51, %fd56;
	add.f64 	%fd58, %fd55, %fd57;
	add.f64 	%fd59, %fd20, %fd56;
	sub.f64 	%fd60, %fd20, %fd59;
	add.f64 	%fd61, %fd56, %fd60;
	add.f64 	%fd62, %fd58, %fd61;
	add.f64 	%fd63, %fd32, %fd62;
	add.f64 	%fd64, %fd59, %fd63;
	sub.f64 	%fd65, %fd59, %fd64;
	add.f64 	%fd66, %fd63, %fd65;
	xor.b32  	%r25, %r48, -2147483648;
	mov.b32 	%r26, 1127219200;
	mov.b64 	%fd67, {%r25, %r26};
	mov.b32 	%r27, -2147483648;
	mov.b64 	%fd68, {%r27, %r26};
	sub.f64 	%fd69, %fd67, %fd68;
	fma.rn.f64 	%fd70, %fd69, 0d3FE62E42FEFA39EF, %fd64;
	fma.rn.f64 	%fd71, %fd69, 0dBFE62E42FEFA39EF, %fd70;
	sub.f64 	%fd72, %fd71, %fd64;
	sub.f64 	%fd73, %fd66, %fd72;
	fma.rn.f64 	%fd74, %fd69, 0d3C7ABC9E3B39803F, %fd73;
	add.f64 	%fd75, %fd70, %fd74;
	sub.f64 	%fd76, %fd70, %fd75;
	add.f64 	%fd77, %fd74, %fd76;
	mov.f64 	%fd78, 0d4000000000000000;
	{
	.reg .b32 %temp; 
	mov.b64 	{%temp, %r28}, %fd78;
	}
	{
	.reg .b32 %temp; 
	mov.b64 	{%r29, %temp}, %fd78;
	}
	shl.b32 	%r30, %r28, 1;
	setp.gt.u32 	%p3, %r30, -33554433;
	and.b32  	%r31, %r28, -15728641;
	selp.b32 	%r32, %r31, %r28, %p3;
	mov.b64 	%fd79, {%r29, %r32};
	mul.rn.f64 	%fd80, %fd75, %fd79;
	neg.f64 	%fd81, %fd80;
	fma.rn.f64 	%fd82, %fd75, %fd79, %fd81;
	fma.rn.f64 	%fd83, %fd77, %fd79, %fd82;
	add.f64 	%fd4, %fd80, %fd83;
	sub.f64 	%fd84, %fd80, %fd4;
	add.f64 	%fd5, %fd83, %fd84;
	fma.rn.f64 	%fd85, %fd4, 0d3FF71547652B82FE, 0d4338000000000000;
	{
	.reg .b32 %temp; 
	mov.b64 	{%r13, %temp}, %fd85;
	}
	mov.f64 	%fd86, 0dC338000000000000;
	add.rn.f64 	%fd87, %fd85, %fd86;
	fma.rn.f64 	%fd88, %fd87, 0dBFE62E42FEFA39EF, %fd4;
	fma.rn.f64 	%fd89, %fd87, 0dBC7ABC9E3B39803F, %fd88;
	fma.rn.f64 	%fd90, %fd89, 0d3E5ADE1569CE2BDF, 0d3E928AF3FCA213EA;
	fma.rn.f64 	%fd91, %fd90, %fd89, 0d3EC71DEE62401315;
	fma.rn.f64 	%fd92, %fd91, %fd89, 0d3EFA01997C89EB71;
	fma.rn.f64 	%fd93, %fd92, %fd89, 0d3F2A01A014761F65;
	fma.rn.f64 	%fd94, %fd93, %fd89, 0d3F56C16C1852B7AF;
	fma.rn.f64 	%fd95, %fd94, %fd89, 0d3F81111111122322;
	fma.rn.f64 	%fd96, %fd95, %fd89, 0d3FA55555555502A1;
	fma.rn.f64 	%fd97, %fd96, %fd89, 0d3FC5555555555511;
	fma.rn.f64 	%fd98, %fd97, %fd89, 0d3FE000000000000B;
	fma.rn.f64 	%fd99, %fd98, %fd89, 0d3FF0000000000000;
	fma.rn.f64 	%fd100, %fd99, %fd89, 0d3FF0000000000000;
	{
	.reg .b32 %temp; 
	mov.b64 	{%r14, %temp}, %fd100;
	}
	{
	.reg .b32 %temp; 
	mov.b64 	{%temp, %r15}, %fd100;
	}
	shl.b32 	%r33, %r13, 20;
	add.s32 	%r34, %r33, %r15;
	mov.b64 	%fd108, {%r14, %r34};
	{
	.reg .b32 %temp; 
	mov.b64 	{%temp, %r35}, %fd4;
	}
	mov.b32 	%f2, %r35;
	abs.f32 	%f1, %f2;
	setp.lt.f32 	%p4, %f1, 0f4086232B;
	@%p4 bra 	$L__BB2_7;
	setp.lt.f64 	%p5, %fd4, 0d0000000000000000;
	add.f64 	%fd101, %fd4, 0d7FF0000000000000;
	selp.f64 	%fd108, 0d0000000000000000, %fd101, %p5;
	setp.geu.f32 	%p6, %f1, 0f40874800;
	@%p6 bra 	$L__BB2_7;
	shr.u32 	%r36, %r13, 31;
	add.s32 	%r37, %r13, %r36;
	shr.s32 	%r38, %r37, 1;
	shl.b32 	%r39, %r38, 20;
	add.s32 	%r40, %r15, %r39;
	mov.b64 	%fd102, {%r14, %r40};
	sub.s32 	%r41, %r13, %r38;
	shl.b32 	%r42, %r41, 20;
	add.s32 	%r43, %r42, 1072693248;
	mov.b32 	%r44, 0;
	mov.b64 	%fd103, {%r44, %r43};
	mul.f64 	%fd108, %fd103, %fd102;
$L__BB2_7:
	abs.f64 	%fd104, %fd108;
	setp.eq.f64 	%p7, %fd104, 0d7FF0000000000000;
	fma.rn.f64 	%fd105, %fd108, %fd5, %fd108;
	selp.f64 	%fd106, %fd108, %fd105, %p7;
	st.param.f64 	[func_retval0], %fd106;
	ret;

}


// ===== COMPILED SASS (sm_100) =====

	.target	sm_100

	.elftype	@"ET_EXEC"


//--------------------- .note.nv.tkinfo           --------------------------
	.section	.note.nv.tkinfo,"",@"SHT_NOTE"
	.sectionflags	@"SHF_NOTE_NV_TKINFO"
	.tkinfo
        /*0018*/ 	.word	0x00000002
        /*0030*/ 	.string	""
        /*0030*/ 	.string	"ptxas"
        /*0030*/ 	.string	"Cuda compilation tools, release 13.0, V13.0.88"
        /*0030*/ 	.string	"Build cuda_13.0.r13.0/compiler.36424714_0"
        /*0030*/ 	.string	"-arch sm_100 -m 64 "



//--------------------- .note.nv.cuinfo           --------------------------
	.section	.note.nv.cuinfo,"",@"SHT_NOTE"
	.sectionflags	@"SHF_NOTE_NV_CUINFO"
        /*0018*/ 	.short	0x0002
        /*001a*/ 	.short	0x0064
        /*001c*/ 	.short	0x0082
	.zero		2


//--------------------- .nv.info                  --------------------------
	.section	.nv.info,"",@"SHT_CUDA_INFO"
	.align	4


	//----- nvinfo : EIATTR_REGCOUNT
	.align		4
        /*0000*/ 	.byte	0x04, 0x2f
        /*0002*/ 	.short	(.L_10 - .L_9)
	.align		4
.L_9:
        /*0004*/ 	.word	index@(_Z16setupRandomStateP17curandStateXORWOW)
        /*0008*/ 	.word	0x0000001f


	//----- nvinfo : EIATTR_FRAME_SIZE
	.align		4
.L_10:
        /*000c*/ 	.byte	0x04, 0x11
        /*000e*/ 	.short	(.L_12 - .L_11)
	.align		4
.L_11:
        /*0010*/ 	.word	index@(_Z16setupRandomStateP17curandStateXORWOW)
        /*0014*/ 	.word	0x00000000


	//----- nvinfo : EIATTR_REGCOUNT
	.align		4
.L_12:
        /*0018*/ 	.byte	0x04, 0x2f
        /*001a*/ 	.short	(.L_14 - .L_13)
	.align		4
.L_13:
        /*001c*/ 	.word	index@(_Z14calculatePiGpuPiP17curandStateXORWOW)
        /*0020*/ 	.word	0x00000028


	//----- nvinfo : EIATTR_FRAME_SIZE
	.align		4
.L_14:
        /*0024*/ 	.byte	0x04, 0x11
        /*0026*/ 	.short	(.L_16 - .L_15)
	.align		4
.L_15:
        /*0028*/ 	.word	index@($_Z14calculatePiGpuPiP17curandStateXORWOW$__internal_accurate_pow)
        /*002c*/ 	.word	0x00000000


	//----- nvinfo : EIATTR_FRAME_SIZE
	.align		4
.L_16:
        /*0030*/ 	.byte	0x04, 0x11
        /*0032*/ 	.short	(.L_18 - .L_17)
	.align		4
.L_17:
        /*0034*/ 	.word	index@(_Z14calculatePiGpuPiP17curandStateXORWOW)
        /*0038*/ 	.word	0x00000000


	//----- nvinfo : EIATTR_MIN_STACK_SIZE
	.align		4
.L_18:
        /*003c*/ 	.byte	0x04, 0x12
        /*003e*/ 	.short	(.L_20 - .L_19)
	.align		4
.L_19:
        /*0040*/ 	.word	index@(_Z14calculatePiGpuPiP17curandStateXORWOW)
        /*0044*/ 	.word	0x00000000


	//----- nvinfo : EIATTR_MIN_STACK_SIZE
	.align		4
.L_20:
        /*0048*/ 	.byte	0x04, 0x12
        /*004a*/ 	.short	(.L_22 - .L_21)
	.align		4
.L_21:
        /*004c*/ 	.word	index@(_Z16setupRandomStateP17curandStateXORWOW)
        /*0050*/ 	.word	0x00000000
.L_22:


//--------------------- .nv.compat                --------------------------
	.section	.nv.compat,"",@"SHT_CUDA_COMPAT_INFO"
	.align	4
        /*0000*/ 	.byte	0x02, 0x09, 0x00, 0x00, 0x02, 0x02, 0x01, 0x00, 0x02, 0x05, 0x05, 0x00, 0x03, 0x07, 0x01, 0x01
        /*0010*/ 	.byte	0x02, 0x03, 0x00, 0x00, 0x02, 0x06, 0x01, 0x00, 0x04, 0x0b, 0x08, 0x00, 0x01, 0x00, 0x00, 0x00
        /*0020*/ 	.byte	0x00, 0x00, 0x00, 0x00


//--------------------- .nv.info._Z14calculatePiGpuPiP17curandStateXORWOW --------------------------
	.section	.nv.info._Z14calculatePiGpuPiP17curandStateXORWOW,"",@"SHT_CUDA_INFO"
	.sectionflags	@""
	.align	4


	//----- nvinfo : EIATTR_CUDA_API_VERSION
	.align		4
        /*0000*/ 	.byte	0x04, 0x37
        /*0002*/ 	.short	(.L_24 - .L_23)
.L_23:
        /*0004*/ 	.word	0x00000082


	//----- nvinfo : EIATTR_KPARAM_INFO
	.align		4
.L_24:
        /*0008*/ 	.byte	0x04, 0x17
        /*000a*/ 	.short	(.L_26 - .L_25)
.L_25:
        /*000c*/ 	.word	0x00000000
        /*0010*/ 	.short	0x0001
        /*0012*/ 	.short	0x0008
        /*0014*/ 	.byte	0x00, 0xf5, 0x21, 0x00


	//----- nvinfo : EIATTR_KPARAM_INFO
	.align		4
.L_26:
        /*0018*/ 	.byte	0x04, 0x17
        /*001a*/ 	.short	(.L_28 - .L_27)
.L_27:
        /*001c*/ 	.word	0x00000000
        /*0020*/ 	.short	0x0000
        /*0022*/ 	.short	0x0000
        /*0024*/ 	.byte	0x00, 0xf5, 0x21, 0x00


	//----- nvinfo : EIATTR_SPARSE_MMA_MASK
	.align		4
.L_28:
        /*0028*/ 	.byte	0x03, 0x50
        /*002a*/ 	.short	0x0000


	//----- nvinfo : EIATTR_MAXREG_COUNT
	.align		4
        /*002c*/ 	.byte	0x03, 0x1b
        /*002e*/ 	.short	0x00ff


	//----- nvinfo : EIATTR_MERCURY_ISA_VERSION
	.align		4
        /*0030*/ 	.byte	0x03, 0x5f
        /*0032*/ 	.short	0x0101


	//----- nvinfo : EIATTR_VRC_CTA_INIT_COUNT
	.align		4
        /*0034*/ 	.byte	0x02, 0x4a
	.zero		1
	.zero		1


	//----- nvinfo : EIATTR_EXIT_INSTR_OFFSETS
	.align		4
        /*0038*/ 	.byte	0x04, 0x1c
        /*003a*/ 	.short	(.L_30 - .L_29)


	//   ....[0]....
.L_29:
        /*003c*/ 	.word	0x00000060


	//   ....[1]....
        /*0040*/ 	.word	0x000009a0


	//----- nvinfo : EIATTR_CRS_STACK_SIZE
	.align		4
.L_30:
        /*0044*/ 	.byte	0x04, 0x1e
        /*0046*/ 	.short	(.L_32 - .L_31)
.L_31:
        /*0048*/ 	.word	0x00000000


	//----- nvinfo : EIATTR_CBANK_PARAM_SIZE
	.align		4
.L_32:
        /*004c*/ 	.byte	0x03, 0x19
        /*004e*/ 	.short	0x0010


	//----- nvinfo : EIATTR_PARAM_CBANK
	.align		4
        /*0050*/ 	.byte	0x04, 0x0a
        /*0052*/ 	.short	(.L_34 - .L_33)
	.align		4
.L_33:
        /*0054*/ 	.word	index@(.nv.constant0._Z14calculatePiGpuPiP17curandStateXORWOW)
        /*0058*/ 	.short	0x0380
        /*005a*/ 	.short	0x0010


	//----- nvinfo : EIATTR_SW_WAR
	.align		4
.L_34:
        /*005c*/ 	.byte	0x04, 0x36
        /*005e*/ 	.short	(.L_36 - .L_35)
.L_35:
        /*0060*/ 	.word	0x00000008
.L_36:


//--------------------- .nv.info._Z16setupRandomStateP17curandStateXORWOW --------------------------
	.section	.nv.info._Z16setupRandomStateP17curandStateXORWOW,"",@"SHT_CUDA_INFO"
	.sectionflags	@""
	.align	4


	//----- nvinfo : EIATTR_CUDA_API_VERSION
	.align		4
        /*0000*/ 	.byte	0x04, 0x37
        /*0002*/ 	.short	(.L_38 - .L_37)
.L_37:
        /*0004*/ 	.word	0x00000082


	//----- nvinfo : EIATTR_KPARAM_INFO
	.align		4
.L_38:
        /*0008*/ 	.byte	0x04, 0x17
        /*000a*/ 	.short	(.L_40 - .L_39)
.L_39:
        /*000c*/ 	.word	0x00000000
        /*0010*/ 	.short	0x0000
        /*0012*/ 	.short	0x0000
        /*0014*/ 	.byte	0x00, 0xf5, 0x21, 0x00


	//----- nvinfo : EIATTR_SPARSE_MMA_MASK
	.align		4
.L_40:
        /*0018*/ 	.byte	0x03, 0x50
        /*001a*/ 	.short	0x0000


	//----- nvinfo : EIATTR_MAXREG_COUNT
	.align		4
        /*001c*/ 	.byte	0x03, 0x1b
        /*001e*/ 	.short	0x00ff


	//----- nvinfo : EIATTR_MERCURY_ISA_VERSION
	.align		4
        /*0020*/ 	.byte	0x03, 0x5f
        /*0022*/ 	.short	0x0101


	//----- nvinfo : EIATTR_VRC_CTA_INIT_COUNT
	.align		4
        /*0024*/ 	.byte	0x02, 0x4a
	.zero		1
	.zero		1


	//----- nvinfo : EIATTR_EXIT_INSTR_OFFSETS
	.align		4
        /*0028*/ 	.byte	0x04, 0x1c
        /*002a*/ 	.short	(.L_42 - .L_41)


	//   ....[0]....
.L_41:
        /*002c*/ 	.word	0x00000060


	//   ....[1]....
        /*0030*/ 	.word	0x00000e90


	//----- nvinfo : EIATTR_CRS_STACK_SIZE
	.align		4
.L_42:
        /*0034*/ 	.byte	0x04, 0x1e
        /*0036*/ 	.short	(.L_44 - .L_43)
.L_43:
        /*0038*/ 	.word	0x00000000


	//----- nvinfo : EIATTR_CBANK_PARAM_SIZE
	.align		4
.L_44:
        /*003c*/ 	.byte	0x03, 0x19
        /*003e*/ 	.short	0x0008


	//----- nvinfo : EIATTR_PARAM_CBANK
	.align		4
        /*0040*/ 	.byte	0x04, 0x0a
        /*0042*/ 	.short	(.L_46 - .L_45)
	.align		4
.L_45:
        /*0044*/ 	.word	index@(.nv.constant0._Z16setupRandomStateP17curandStateXORWOW)
        /*0048*/ 	.short	0x0380
        /*004a*/ 	.short	0x0008


	//----- nvinfo : EIATTR_SW_WAR
	.align		4
.L_46:
        /*004c*/ 	.byte	0x04, 0x36
        /*004e*/ 	.short	(.L_48 - .L_47)
.L_47:
        /*0050*/ 	.word	0x00000008
.L_48:


//--------------------- .nv.callgraph             --------------------------
	.section	.nv.callgraph,"",@"SHT_CUDA_CALLGRAPH"
	.align	4
	.sectionentsize	8
	.align		4
        /*0000*/ 	.word	0x00000000
	.align		4
        /*0004*/ 	.word	0xffffffff
	.align		4
        /*0008*/ 	.word	0x00000000
	.align		4
        /*000c*/ 	.word	0xfffffffe
	.align		4
        /*0010*/ 	.word	0x00000000
	.align		4
        /*0014*/ 	.word	0xfffffffd
	.align		4
        /*0018*/ 	.word	0x00000000
	.align		4
        /*001c*/ 	.word	0xfffffffc


//--------------------- .nv.constant4             --------------------------
	.section	.nv.constant4,"a",@progbits
	.align	8
	.align		8
.nv.constant4:
        /*0000*/ 	.dword	precalc_xorwow_matrix
	.align		8
        /*0008*/ 	.dword	precalc_xorwow_offset_matrix
	.align		8
        /*0010*/ 	.dword	mrg32k3aM1
	.align		8
        /*0018*/ 	.dword	mrg32k3aM2
	.align		8
        /*0020*/ 	.dword	mrg32k3aM1SubSeq
	.align		8
        /*0028*/ 	.dword	mrg32k3aM2SubSeq
	.align		8
        /*0030*/ 	.dword	mrg32k3aM1Seq
	.align		8
        /*0038*/ 	.dword	mrg32k3aM2Seq


//--------------------- .nv.constant3             --------------------------
	.section	.nv.constant3,"a",@progbits
	.align	8
.nv.constant3:
	.type		__cr_lgamma_table,@object
	.size		__cr_lgamma_table,(.L_8 - __cr_lgamma_table)
__cr_lgamma_table:
        /*0000*/ 	.byte	0x00, 0x00, 0x00, 0x00, 0x00, 0x00, 0x00, 0x00, 0x00, 0x00, 0x00, 0x00, 0x00, 0x00, 0x00, 0x00
        /*0010*/ 	.byte	0xef, 0x39, 0xfa, 0xfe, 0x42, 0x2e, 0xe6, 0x3f, 0x02, 0x20, 0x2a, 0xfa, 0x0b, 0xab, 0xfc, 0x3f
        /*0020*/ 	.byte	0xf9, 0x2c, 0x92, 0x7c, 0xa7, 0x6c, 0x09, 0x40, 0xc9, 0x79, 0x44, 0x3c, 0x64, 0x26, 0x13, 0x40
        /*0030*/ 	.byte	0xca, 0x01, 0xcf, 0x3a, 0x27, 0x51, 0x1a, 0x40, 0x30, 0xcc, 0x2d, 0xf3, 0xe1, 0x0c, 0x21, 0x40
        /*0040*/ 	.byte	0x0d, 0xb7, 0xfc, 0x82, 0x8e, 0x35, 0x25, 0x40
.L_8:


//--------------------- .text._Z14calculatePiGpuPiP17curandStateXORWOW --------------------------
	.section	.text._Z14calculatePiGpuPiP17curandStateXORWOW,"ax",@progbits
	.align	128
        .global         _Z14calculatePiGpuPiP17curandStateXORWOW
        .type           _Z14calculatePiGpuPiP17curandStateXORWOW,@function
        .size           _Z14calculatePiGpuPiP17curandStateXORWOW,(.L_x_16 - _Z14calculatePiGpuPiP17curandStateXORWOW)
        .other          _Z14calculatePiGpuPiP17curandStateXORWOW,@"STO_CUDA_ENTRY STV_DEFAULT"
_Z14calculatePiGpuPiP17curandStateXORWOW:
.text._Z14calculatePiGpuPiP17curandStateXORWOW:
[----:B------:R-:W-:Y:S01]  /*0000*/  LDC R1, c[0x0][0x37c] ;  /* 0x0000df00ff017b82 */ /* 0x000fe20000000800 */
[----:B------:R-:W0:Y:S07]  /*0010*/  S2R R3, SR_TID.X ;  /* 0x0000000000037919 */ /* 0x000e2e0000002100 */
[----:B------:R-:W0:Y:S08]  /*0020*/  S2UR UR4, SR_CTAID.X ;  /* 0x00000000000479c3 */ /* 0x000e300000002500 */
[----:B------:R-:W0:Y:S02]  /*0030*/  LDC R0, c[0x0][0x360] ;  /* 0x0000d800ff007b82 */ /* 0x000e240000000800 */
[----:B0-----:R-:W-:-:S05]  /*0040*/  IMAD R0, R0, UR4, R3 ;  /* 0x0000000400007c24 */ /* 0x001fca000f8e0203 */
[----:B------:R-:W-:-:S13]  /*0050*/  ISETP.GT.U32.AND P0, PT, R0, 0x400, PT ;  /* 0x000004000000780c */ /* 0x000fda0003f04070 */
[----:B------:R-:W-:Y:S05]  /*0060*/  @P0 EXIT ;  /* 0x000000000000094d */ /* 0x000fea0003800000 */
[----:B------:R-:W0:Y:S01]  /*0070*/  LDC.64 R10, c[0x0][0x388] ;  /* 0x0000e200ff0a7b82 */ /* 0x000e220000000a00 */
[----:B------:R-:W1:Y:S01]  /*0080*/  LDCU.64 UR6, c[0x0][0x358] ;  /* 0x00006b00ff0677ac */ /* 0x000e620008000a00 */
[----:B0-----:R-:W-:-:S05]  /*0090*/  IMAD.WIDE.U32 R10, R0, 0x30, R10 ;  /* 0x00000030000a7825 */ /* 0x001fca00078e000a */
[----:B-1----:R-:W2:Y:S04]  /*00a0*/  LDG.E.64 R28, desc[UR6][R10.64] ;  /* 0x000000060a1c7981 */ /* 0x002ea8000c1e1b00 */
[----:B------:R0:W5:Y:S04]  /*00b0*/  LDG.E.64 R30, desc[UR6][R10.64+0x8] ;  /* 0x000008060a1e7981 */ /* 0x000168000c1e1b00 */
[----:B------:R0:W5:Y:S01]  /*00c0*/  LDG.E.64 R8, desc[UR6][R10.64+0x10] ;  /* 0x000010060a087981 */ /* 0x000162000c1e1b00 */
[----:B------:R-:W-:Y:S01]  /*00d0*/  IMAD.MOV.U32 R2, RZ, RZ, RZ ;  /* 0x000000ffff027224 */ /* 0x000fe200078e00ff */
[----:B------:R-:W-:Y:S01]  /*00e0*/  UMOV UR4, URZ ;  /* 0x000000ff00047c82 */ /* 0x000fe20008000000 */
[----:B0-2---:R-:W-:-:S07]  /*00f0*/  VIADD R3, R28, 0x161f14 ;  /* 0x00161f141c037836 */ /* 0x005fce0000000000 */
.L_x_4:
[----:B------:R-:W-:Y:S01]  /*0100*/  SHF.R.U32.HI R4, RZ, 0x2, R29 ;  /* 0x00000002ff047819 */ /* 0x000fe2000001161d */
[----:B-----5:R-:W-:Y:S01]  /*0110*/  IMAD.SHL.U32 R5, R9, 0x10, RZ ;  /* 0x0000001009057824 */ /* 0x020fe200078e00ff */
[----:B------:R-:W-:Y:S01]  /*0120*/  BSSY.RECONVERGENT B0, `(.L_x_0) ;  /* 0x0000018000007945 */ /* 0x000fe20003800200 */
[----:B------:R-:W-:Y:S01]  /*0130*/  IMAD.MOV.U32 R13, RZ, RZ, 0x2f800000 ;  /* 0x2f800000ff0d7424 */ /* 0x000fe200078e00ff */
[----:B------:R-:W-:Y:S01]  /*0140*/  LOP3.LUT R4, R4, R29, RZ, 0x3c, !PT ;  /* 0x0000001d04047212 */ /* 0x000fe200078e3cff */
[----:B------:R-:W-:Y:S01]  /*0150*/  IMAD.MOV.U32 R29, RZ, RZ, R9 ;  /* 0x000000ffff1d7224 */ /* 0x000fe200078e0009 */
[----:B------:R-:W-:-:S03]  /*0160*/  MOV R32, 0x2a0 ;  /* 0x000002a000207802 */ /* 0x000fc60000000f00 */
[----:B------:R-:W-:-:S05]  /*0170*/  IMAD.SHL.U32 R6, R4, 0x2, RZ ;  /* 0x0000000204067824 */ /* 0x000fca00078e00ff */
[----:B------:R-:W-:Y:S02]  /*0180*/  LOP3.LUT R6, R4, R6, R5, 0x96, !PT ;  /* 0x0000000604067212 */ /* 0x000fe400078e9605 */
[----:B------:R-:W-:Y:S02]  /*0190*/  SHF.R.U32.HI R5, RZ, 0x2, R30 ;  /* 0x00000002ff057819 */ /* 0x000fe4000001161e */
[----:B------:R-:W-:Y:S02]  /*01a0*/  LOP3.LUT R6, R6, R9, RZ, 0x3c, !PT ;  /* 0x0000000906067212 */ /* 0x000fe400078e3cff */
[----:B------:R-:W-:Y:S02]  /*01b0*/  LOP3.LUT R5, R5, R30, RZ, 0x3c, !PT ;  /* 0x0000001e05057212 */ /* 0x000fe400078e3cff */
[----:B------:R-:W-:Y:S01]  /*01c0*/  IADD3 R4, PT, PT, R3, -0x10974f, R6 ;  /* 0xffef68b103047810 */ /* 0x000fe20007ffe006 */
[----:B------:R-:W-:Y:S02]  /*01d0*/  IMAD.SHL.U32 R12, R6, 0x10, RZ ;  /* 0x00000010060c7824 */ /* 0x000fe400078e00ff */
[----:B------:R-:W-:Y:S01]  /*01e0*/  IMAD.SHL.U32 R7, R5, 0x2, RZ ;  /* 0x0000000205077824 */ /* 0x000fe200078e00ff */
[----:B------:R-:W-:-:S04]  /*01f0*/  I2FP.F32.U32 R4, R4 ;  /* 0x0000000400047245 */ /* 0x000fc80000201000 */
[----:B------:R-:W-:Y:S01]  /*0200*/  LOP3.LUT R7, R5, R7, R12, 0x96, !PT ;  /* 0x0000000705077212 */ /* 0x000fe200078e960c */
[----:B------:R-:W-:-:S03]  /*0210*/  FFMA R4, R4, R13, 1.1641532182693481445e-10 ;  /* 0x2f00000004047423 */ /* 0x000fc6000000000d */
[----:B------:R-:W-:Y:S01]  /*0220*/  LOP3.LUT R7, R7, R6, RZ, 0x3c, !PT ;  /* 0x0000000607077212 */ /* 0x000fe200078e3cff */
[----:B------:R-:W0:Y:S03]  /*0230*/  F2F.F64.F32 R34, R4 ;  /* 0x0000000400227310 */ /* 0x000e260000201800 */
[----:B------:R-:W-:-:S04]  /*0240*/  IADD3 R5, PT, PT, R3, -0xb0f8a, R7 ;  /* 0xfff4f07603057810 */ /* 0x000fc80007ffe007 */
[----:B------:R-:W-:-:S05]  /*0250*/  I2FP.F32.U32 R5, R5 ;  /* 0x0000000500057245 */ /* 0x000fca0000201000 */
[----:B------:R-:W-:Y:S01]  /*0260*/  FFMA R9, R5, R13, 1.1641532182693481445e-10 ;  /* 0x2f00000005097423 */ /* 0x000fe2000000000d */
[----:B0-----:R-:W-:Y:S02]  /*0270*/  IMAD.MOV.U32 R12, RZ, RZ, R34 ;  /* 0x000000ffff0c7224 */ /* 0x001fe400078e0022 */
[----:B------:R-:W-:-:S07]  /*0280*/  IMAD.MOV.U32 R5, RZ, RZ, R35 ;  /* 0x000000ffff057224 */ /* 0x000fce00078e0023 */
[----:B------:R-:W-:Y:S05]  /*0290*/  CALL.REL.NOINC `($_Z14calculatePiGpuPiP17curandStateXORWOW$__internal_accurate_pow) ;  /* 0x0000000400c47944 */ /* 0x000fea0003c00000 */
[----:B------:R-:W-:Y:S05]  /*02a0*/  BSYNC.RECONVERGENT B0 ;  /* 0x0000000000007941 */ /* 0x000fea0003800200 */
.L_x_0:
[----:B------:R-:W-:Y:S01]  /*02b0*/  DADD R12, R34, 2 ;  /* 0x40000000220c7429 */ /* 0x000fe20000000000 */
[C---:B------:R-:W-:Y:S01]  /*02c0*/  FSETP.NEU.AND P1, PT, R4.reuse, +INF , PT ;  /* 0x7f8000000400780b */ /* 0x040fe20003f2d000 */
[----:B------:R-:W0:Y:S01]  /*02d0*/  F2F.F64.F32 R34, R9 ;  /* 0x0000000900227310 */ /* 0x000e220000201800 */
[----:B------:R-:W-:Y:S01]  /*02e0*/  FSETP.NEU.AND P2, PT, R4, RZ, PT ;  /* 0x000000ff0400720b */ /* 0x000fe20003f4d000 */
[----:B------:R-:W-:Y:S01]  /*02f0*/  BSSY.RECONVERGENT B0, `(.L_x_1) ;  /* 0x000000e000007945 */ /* 0x000fe20003800200 */
[----:B------:R-:W-:Y:S02]  /*0300*/  MOV R32, 0x3d0 ;  /* 0x000003d000207802 */ /* 0x000fe40000000f00 */
[----:B------:R-:W-:Y:S02]  /*0310*/  FSEL R36, R5, RZ, P2 ;  /* 0x000000ff05247208 */ /* 0x000fe40001000000 */
[----:B------:R-:W-:Y:S02]  /*0320*/  FSEL R14, R14, RZ, P2 ;  /* 0x000000ff0e0e7208 */ /* 0x000fe40001000000 */
[----:B------:R-:W-:-:S02]  /*0330*/  LOP3.LUT R12, R13, 0x7ff00000, RZ, 0xc0, !PT ;  /* 0x7ff000000d0c7812 */ /* 0x000fc400078ec0ff */
[----:B------:R-:W-:Y:S02]  /*0340*/  FSETP.NEU.AND P2, PT, R4, 1, PT ;  /* 0x3f8000000400780b */ /* 0x000fe40003f4d000 */
[----:B------:R-:W-:Y:S01]  /*0350*/  ISETP.NE.AND P0, PT, R12, 0x7ff00000, PT ;  /* 0x7ff000000c00780c */ /* 0x000fe20003f05270 */
[----:B0-----:R-:W-:-:S03]  /*0360*/  IMAD.MOV.U32 R12, RZ, RZ, R34 ;  /* 0x000000ffff0c7224 */ /* 0x001fc600078e0022 */
[----:B------:R-:W-:Y:S01]  /*0370*/  @!P1 FSEL R36, R36, RZ, P0 ;  /* 0x000000ff24249208 */ /* 0x000fe20000000000 */
[----:B------:R-:W-:Y:S01]  /*0380*/  IMAD.MOV.U32 R5, RZ, RZ, R35 ;  /* 0x000000ffff057224 */ /* 0x000fe200078e0023 */
[----:B------:R-:W-:Y:S02]  /*0390*/  @!P1 FSEL R14, R14, +QNAN , P0 ;  /* 0x7ff000000e0e9808 */ /* 0x000fe40000000000 */
[----:B------:R-:W-:Y:S02]  /*03a0*/  FSEL R36, R36, RZ, P2 ;  /* 0x000000ff24247208 */ /* 0x000fe40001000000 */
[----:B------:R-:W-:-:S07]  /*03b0*/  FSEL R37, R14, 1.875, P2 ;  /* 0x3ff000000e257808 */ /* 0x000fce0001000000 */
[----:B------:R-:W-:Y:S05]  /*03c0*/  CALL.REL.NOINC `($_Z14calculatePiGpuPiP17curandStateXORWOW$__internal_accurate_pow) ;  /* 0x0000000400787944 */ /* 0x000fea0003c00000 */
[----:B------:R-:W-:Y:S05]  /*03d0*/  BSYNC.RECONVERGENT B0 ;  /* 0x0000000000007941 */ /* 0x000fea0003800200 */
.L_x_1:
[----:B------:R-:W-:Y:S01]  /*03e0*/  DADD R34, R34, 2 ;  /* 0x4000000022227429 */ /* 0x000fe20000000000 */
[----:B------:R-:W-:Y:S01]  /*03f0*/  SHF.R.U32.HI R4, RZ, 0x2, R31 ;  /* 0x00000002ff047819 */ /* 0x000fe2000001161f */
[----:B------:R-:W-:Y:S01]  /*0400*/  IMAD.SHL.U32 R13, R7, 0x10, RZ ;  /* 0x00000010070d7824 */ /* 0x000fe200078e00ff */
[C---:B------:R-:W-:Y:S01]  /*0410*/  FSETP.NEU.AND P1, PT, R9.reuse, +INF , PT ;  /* 0x7f8000000900780b */ /* 0x040fe20003f2d000 */
[----:B------:R-:W-:Y:S01]  /*0420*/  BSSY.RECONVERGENT B0, `(.L_x_2) ;  /* 0x0000025000007945 */ /* 0x000fe20003800200 */
[----:B------:R-:W-:Y:S02]  /*0430*/  FSETP.NEU.AND P2, PT, R9, RZ, PT ;  /* 0x000000ff0900720b */ /* 0x000fe40003f4d000 */
[----:B------:R-:W-:Y:S02]  /*0440*/  LOP3.LUT R4, R4, R31, RZ, 0x3c, !PT ;  /* 0x0000001f04047212 */ /* 0x000fe400078e3cff */
[----:B------:R-:W-:Y:S02]  /*0450*/  FSEL R12, R5, RZ, P2 ;  /* 0x000000ff050c7208 */ /* 0x000fe40001000000 */
[----:B------:R-:W-:Y:S01]  /*0460*/  LOP3.LUT R34, R35, 0x7ff00000, RZ, 0xc0, !PT ;  /* 0x7ff0000023227812 */ /* 0x000fe200078ec0ff */
[----:B------:R-:W-:Y:S01]  /*0470*/  IMAD.SHL.U32 R5, R4, 0x2, RZ ;  /* 0x0000000204057824 */ /* 0x000fe200078e00ff */
[----:B------:R-:W-:-:S02]  /*0480*/  FSEL R14, R14, RZ, P2 ;  /* 0x000000ff0e0e7208 */ /* 0x000fc40001000000 */
[----:B------:R-:W-:Y:S02]  /*0490*/  ISETP.NE.AND P0, PT, R34, 0x7ff00000, PT ;  /* 0x7ff000002200780c */ /* 0x000fe40003f05270 */
[----:B------:R-:W-:Y:S02]  /*04a0*/  FSETP.NEU.AND P2, PT, R9, 1, PT ;  /* 0x3f8000000900780b */ /* 0x000fe40003f4d000 */
[----:B------:R-:W-:Y:S02]  /*04b0*/  @!P1 FSEL R12, R12, RZ, P0 ;  /* 0x000000ff0c0c9208 */ /* 0x000fe40000000000 */
[----:B------:R-:W-:Y:S02]  /*04c0*/  @!P1 FSEL R14, R14, +QNAN , P0 ;  /* 0x7ff000000e0e9808 */ /* 0x000fe40000000000 */
[----:B------:R-:W-:Y:S02]  /*04d0*/  LOP3.LUT R4, R4, R5, R13, 0x96, !PT ;  /* 0x0000000504047212 */ /* 0x000fe400078e960d */
[----:B------:R-:W-:-:S02]  /*04e0*/  SHF.R.U32.HI R5, RZ, 0x2, R8 ;  /* 0x00000002ff057819 */ /* 0x000fc40000011608 */
[----:B------:R-:W-:Y:S02]  /*04f0*/  FSEL R12, R12, RZ, P2 ;  /* 0x000000ff0c0c7208 */ /* 0x000fe40001000000 */
[----:B------:R-:W-:Y:S01]  /*0500*/  FSEL R13, R14, 1.875, P2 ;  /* 0x3ff000000e0d7808 */ /* 0x000fe20001000000 */
[----:B------:R-:W-:Y:S01]  /*0510*/  IMAD.MOV.U32 R14, RZ, RZ, 0x2f800000 ;  /* 0x2f800000ff0e7424 */ /* 0x000fe200078e00ff */
[----:B------:R-:W-:Y:S02]  /*0520*/  LOP3.LUT R4, R4, R7, RZ, 0x3c, !PT ;  /* 0x0000000704047212 */ /* 0x000fe400078e3cff */
[----:B------:R-:W-:Y:S02]  /*0530*/  LOP3.LUT R8, R5, R8, RZ, 0x3c, !PT ;  /* 0x0000000805087212 */ /* 0x000fe400078e3cff */
[----:B------:R-:W-:Y:S01]  /*0540*/  IADD3 R5, PT, PT, R3, -0x587c5, R4 ;  /* 0xfffa783b03057810 */ /* 0x000fe20007ffe004 */
[----:B------:R-:W-:Y:S01]  /*0550*/  DADD R36, R36, R12 ;  /* 0x0000000024247229 */ /* 0x000fe2000000000c */
[----:B------:R-:W-:Y:S01]  /*0560*/  IMAD.SHL.U32 R9, R4, 0x10, RZ ;  /* 0x0000001004097824 */ /* 0x000fe200078e00ff */
[----:B------:R-:W-:Y:S01]  /*0570*/  MOV R32, 0x670 ;  /* 0x0000067000207802 */ /* 0x000fe20000000f00 */
[----:B------:R-:W-:Y:S01]  /*0580*/  IMAD.SHL.U32 R12, R8, 0x2, RZ ;  /* 0x00000002080c7824 */ /* 0x000fe200078e00ff */
[----:B------:R-:W-:-:S04]  /*0590*/  I2FP.F32.U32 R5, R5 ;  /* 0x0000000500057245 */ /* 0x000fc80000201000 */
[----:B------:R-:W-:Y:S01]  /*05a0*/  LOP3.LUT R9, R8, R12, R9, 0x96, !PT ;  /* 0x0000000c08097212 */ /* 0x000fe200078e9609 */
[----:B------:R-:W-:Y:S01]  /*05b0*/  FFMA R33, R5, R14, 1.1641532182693481445e-10 ;  /* 0x2f00000005217423 */ /* 0x000fe2000000000e */
[----:B------:R-:W-:Y:S01]  /*05c0*/  DSETP.GTU.AND P0, PT, R36, 1, PT ;  /* 0x3ff000002400742a */ /* 0x000fe20003f0c000 */
[----:B------:R-:W-:Y:S01]  /*05d0*/  VIADD R8, R2, 0x1 ;  /* 0x0000000102087836 */ /* 0x000fe20000000000 */
[----:B------:R-:W-:Y:S01]  /*05e0*/  LOP3.LUT R9, R9, R4, RZ, 0x3c, !PT ;  /* 0x0000000409097212 */ /* 0x000fe200078e3cff */
[----:B------:R-:W0:Y:S04]  /*05f0*/  F2F.F64.F32 R30, R33 ;  /* 0x00000021001e7310 */ /* 0x000e280000201800 */
[----:B------:R-:W-:-:S05]  /*0600*/  IMAD.IADD R5, R9, 0x1, R3 ;  /* 0x0000000109057824 */ /* 0x000fca00078e0203 */
[----:B------:R-:W-:Y:S02]  /*0610*/  I2FP.F32.U32 R5, R5 ;  /* 0x0000000500057245 */ /* 0x000fe40000201000 */
[----:B------:R-:W-:-:S03]  /*0620*/  @P0 IMAD.MOV R8, RZ, RZ, R2 ;  /* 0x000000ffff080224 */ /* 0x000fc600078e0202 */
[----:B------:R-:W-:Y:S01]  /*0630*/  FFMA R2, R5, R14, 1.1641532182693481445e-10 ;  /* 0x2f00000005027423 */ /* 0x000fe2000000000e */
[----:B0-----:R-:W-:Y:S02]  /*0640*/  IMAD.MOV.U32 R12, RZ, RZ, R30 ;  /* 0x000000ffff0c7224 */ /* 0x001fe400078e001e */
[----:B------:R-:W-:-:S07]  /*0650*/  IMAD.MOV.U32 R5, RZ, RZ, R31 ;  /* 0x000000ffff057224 */ /* 0x000fce00078e001f */
[----:B------:R-:W-:Y:S05]  /*0660*/  CALL.REL.NOINC `($_Z14calculatePiGpuPiP17curandStateXORWOW$__internal_accurate_pow) ;  /* 0x0000000000d07944 */ /* 0x000fea0003c00000 */
[----:B------:R-:W-:Y:S05]  /*0670*/  BSYNC.RECONVERGENT B0 ;  /* 0x0000000000007941 */ /* 0x000fea0003800200 */
.L_x_2:
        /* <DEDUP_REMOVED lines=19> */
.L_x_3:
[----:B------:R-:W-:Y:S01]  /*07b0*/  DADD R30, R30, 2 ;  /* 0x400000001e1e7429 */ /* 0x000fe20000000000 */
[C---:B------:R-:W-:Y:S01]  /*07c0*/  FSETP.NEU.AND P1, PT, R2.reuse, +INF , PT ;  /* 0x7f8000000200780b */ /* 0x040fe20003f2d000 */
[----:B------:R-:W-:Y:S01]  /*07d0*/  UIADD3 UR4, UPT, UPT, UR4, 0x2, URZ ;  /* 0x0000000204047890 */ /* 0x000fe2000fffe0ff */
[----:B------:R-:W-:Y:S01]  /*07e0*/  FSETP.NEU.AND P2, PT, R2, RZ, PT ;  /* 0x000000ff0200720b */ /* 0x000fe20003f4d000 */
[----:B------:R-:W-:Y:S02]  /*07f0*/  VIADD R3, R3, 0x161f14 ;  /* 0x00161f1403037836 */ /* 0x000fe40000000000 */
[----:B------:R-:W-:Y:S01]  /*0800*/  UISETP.NE.AND UP0, UPT, UR4, 0xf4240, UPT ;  /* 0x000f42400400788c */ /* 0x000fe2000bf05270 */
[----:B------:R-:W-:Y:S02]  /*0810*/  FSEL R5, R5, RZ, P2 ;  /* 0x000000ff05057208 */ /* 0x000fe40001000000 */
[----:B------:R-:W-:Y:S02]  /*0820*/  FSEL R14, R14, RZ, P2 ;  /* 0x000000ff0e0e7208 */ /* 0x000fe40001000000 */
[----:B------:R-:W-:Y:S01]  /*0830*/  LOP3.LUT R30, R31, 0x7ff00000, RZ, 0xc0, !PT ;  /* 0x7ff000001f1e7812 */ /* 0x000fe200078ec0ff */
[----:B------:R-:W-:Y:S01]  /*0840*/  IMAD.MOV.U32 R31, RZ, RZ, R7 ;  /* 0x000000ffff1f7224 */ /* 0x000fe200078e0007 */
[----:B------:R-:W-:Y:S01]  /*0850*/  FSETP.NEU.AND P2, PT, R2, 1, PT ;  /* 0x3f8000000200780b */ /* 0x000fe20003f4d000 */
[----:B------:R-:W-:Y:S01]  /*0860*/  VIADD R2, R8, 0x1 ;  /* 0x0000000108027836 */ /* 0x000fe20000000000 */
[----:B------:R-:W-:Y:S01]  /*0870*/  ISETP.NE.AND P0, PT, R30, 0x7ff00000, PT ;  /* 0x7ff000001e00780c */ /* 0x000fe20003f05270 */
[----:B------:R-:W-:-:S03]  /*0880*/  IMAD.MOV.U32 R30, RZ, RZ, R6 ;  /* 0x000000ffff1e7224 */ /* 0x000fc600078e0006 */
[----:B------:R-:W-:Y:S02]  /*0890*/  @!P1 FSEL R5, R5, RZ, P0 ;  /* 0x000000ff05059208 */ /* 0x000fe40000000000 */
[----:B------:R-:W-:Y:S02]  /*08a0*/  @!P1 FSEL R14, R14, +QNAN , P0 ;  /* 0x7ff000000e0e9808 */ /* 0x000fe40000000000 */
[----:B------:R-:W-:Y:S02]  /*08b0*/  FSEL R12, R5, RZ, P2 ;  /* 0x000000ff050c7208 */ /* 0x000fe40001000000 */
[----:B------:R-:W-:-:S06]  /*08c0*/  FSEL R13, R14, 1.875, P2 ;  /* 0x3ff000000e0d7808 */ /* 0x000fcc0001000000 */
[----:B------:R-:W-:-:S08]  /*08d0*/  DADD R34, R34, R12 ;  /* 0x0000000022227229 */ /* 0x000fd0000000000c */
[----:B------:R-:W-:-:S14]  /*08e0*/  DSETP.GTU.AND P0, PT, R34, 1, PT ;  /* 0x3ff000002200742a */ /* 0x000fdc0003f0c000 */
[----:B------:R-:W-:Y:S02]  /*08f0*/  @P0 IMAD.MOV R2, RZ, RZ, R8 ;  /* 0x000000ffff020224 */ /* 0x000fe400078e0208 */
[----:B------:R-:W-:Y:S01]  /*0900*/  IMAD.MOV.U32 R8, RZ, RZ, R4 ;  /* 0x000000ffff087224 */ /* 0x000fe200078e0004 */
[----:B------:R-:W-:Y:S06]  /*0910*/  BRA.U UP0, `(.L_x_4) ;  /* 0xfffffff500f87547 */ /* 0x000fec000b83ffff */
[----:B------:R-:W0:Y:S01]  /*0920*/  LDC.64 R12, c[0x0][0x380] ;  /* 0x0000e000ff0c7b82 */ /* 0x000e220000000a00 */
[----:B------:R-:W-:Y:S01]  /*0930*/  IMAD.MOV.U32 R5, RZ, RZ, R9 ;  /* 0x000000ffff057224 */ /* 0x000fe200078e0009 */
[----:B------:R-:W-:Y:S01]  /*0940*/  STG.E.64 desc[UR6][R10.64+0x8], R6 ;  /* 0x000008060a007986 */ /* 0x000fe2000c101b06 */
[----:B------:R-:W-:-:S03]  /*0950*/  VIADD R28, R28, 0xc5db7680 ;  /* 0xc5db76801c1c7836 */ /* 0x000fc60000000000 */
[----:B------:R-:W-:Y:S04]  /*0960*/  STG.E.64 desc[UR6][R10.64+0x10], R4 ;  /* 0x000010040a007986 */ /* 0x000fe8000c101b06 */
[----:B------:R-:W-:Y:S01]  /*0970*/  STG.E.64 desc[UR6][R10.64], R28 ;  /* 0x0000001c0a007986 */ /* 0x000fe2000c101b06 */
[----:B0-----:R-:W-:-:S05]  /*0980*/  IMAD.WIDE.U32 R8, R0, 0x4, R12 ;  /* 0x0000000400087825 */ /* 0x001fca00078e000c */
[----:B------:R-:W-:Y:S01]  /*0990*/  REDG.E.ADD.STRONG.GPU desc[UR6][R8.64], R2 ;  /* 0x000000020800798e */ /* 0x000fe2000c12e106 */
[----:B------:R-:W-:Y:S05]  /*09a0*/  EXIT ;  /* 0x000000000000794d */ /* 0x000fea0003800000 */
        .type           $_Z14calculatePiGpuPiP17curandStateXORWOW$__internal_accurate_pow,@function
        .size           $_Z14calculatePiGpuPiP17curandStateXORWOW$__internal_accurate_pow,(.L_x_16 - $_Z14calculatePiGpuPiP17curandStateXORWOW$__internal_accurate_pow)
$_Z14calculatePiGpuPiP17curandStateXORWOW$__internal_accurate_pow:
[----:B------:R-:W-:Y:S01]  /*09b0*/  ISETP.GT.U32.AND P0, PT, R5, 0xfffff, PT ;  /* 0x000fffff0500780c */ /* 0x000fe20003f04070 */
[--C-:B------:R-:W-:Y:S01]  /*09c0*/  IMAD.MOV.U32 R13, RZ, RZ, R5.reuse ;  /* 0x000000ffff0d7224 */ /* 0x100fe200078e0005 */
[----:B------:R-:W-:Y:S01]  /*09d0*/  UMOV UR8, 0x7d2cafe2 ;  /* 0x7d2cafe200087882 */ /* 0x000fe20000000000 */
[----:B------:R-:W-:Y:S01]  /*09e0*/  IMAD.MOV.U32 R14, RZ, RZ, R12 ;  /* 0x000000ffff0e7224 */ /* 0x000fe200078e000c */
[----:B------:R-:W-:Y:S01]  /*09f0*/  UMOV UR9, 0x3eb0f5ff ;  /* 0x3eb0f5ff00097882 */ /* 0x000fe20000000000 */
[----:B------:R-:W-:Y:S01]  /*0a00*/  IMAD.MOV.U32 R16, RZ, RZ, 0x41ad3b5a ;  /* 0x41ad3b5aff107424 */ /* 0x000fe200078e00ff */
[----:B------:R-:W-:Y:S01]  /*0a10*/  SHF.R.U32.HI R5, RZ, 0x14, R5 ;  /* 0x00000014ff057819 */ /* 0x000fe20000011605 */
[----:B------:R-:W-:Y:S01]  /*0a20*/  IMAD.MOV.U32 R17, RZ, RZ, 0x3ed0f5d2 ;  /* 0x3ed0f5d2ff117424 */ /* 0x000fe200078e00ff */
[----:B------:R-:W-:Y:S01]  /*0a30*/  UMOV UR10, 0x3b39803f ;  /* 0x3b39803f000a7882 */ /* 0x000fe20000000000 */
[----:B------:R-:W-:-:S04]  /*0a40*/  UMOV UR11, 0x3c7abc9e ;  /* 0x3c7abc9e000b7882 */ /* 0x000fc80000000000 */
[----:B------:R-:W-:Y:S01]  /*0a50*/  @!P0 DMUL R24, R12, 1.80143985094819840000e+16 ;  /* 0x435000000c188828 */ /* 0x000fe20000000000 */
[----:B------:R-:W-:-:S09]  /*0a60*/  IMAD.MOV.U32 R12, RZ, RZ, RZ ;  /* 0x000000ffff0c7224 */ /* 0x000fd200078e00ff */
[----:B------:R-:W-:Y:S01]  /*0a70*/  @!P0 IMAD.MOV.U32 R13, RZ, RZ, R25 ;  /* 0x000000ffff0d8224 */ /* 0x000fe200078e0019 */
[----:B------:R-:W-:Y:S01]  /*0a80*/  @!P0 LEA.HI R5, R25, 0xffffffca, RZ, 0xc ;  /* 0xffffffca19058811 */ /* 0x000fe200078f60ff */
[----:B------:R-:W-:-:S03]  /*0a90*/  @!P0 IMAD.MOV.U32 R14, RZ, RZ, R24 ;  /* 0x000000ffff0e8224 */ /* 0x000fc600078e0018 */
[----:B------:R-:W-:-:S04]  /*0aa0*/  LOP3.LUT R13, R13, 0x800fffff, RZ, 0xc0, !PT ;  /* 0x800fffff0d0d7812 */ /* 0x000fc800078ec0ff */
[----:B------:R-:W-:-:S04]  /*0ab0*/  LOP3.LUT R15, R13, 0x3ff00000, RZ, 0xfc, !PT ;  /* 0x3ff000000d0f7812 */ /* 0x000fc800078efcff */
[----:B------:R-:W-:-:S13]  /*0ac0*/  ISETP.GE.U32.AND P1, PT, R15, 0x3ff6a09f, PT ;  /* 0x3ff6a09f0f00780c */ /* 0x000fda0003f26070 */
[----:B------:R-:W-:-:S04]  /*0ad0*/  @P1 VIADD R13, R15, 0xfff00000 ;  /* 0xfff000000f0d1836 */ /* 0x000fc80000000000 */
[----:B------:R-:W-:-:S06]  /*0ae0*/  @P1 IMAD.MOV.U32 R15, RZ, RZ, R13 ;  /* 0x000000ffff0f1224 */ /* 0x000fcc00078e000d */
[C---:B------:R-:W-:Y:S02]  /*0af0*/  DADD R20, R14.reuse, 1 ;  /* 0x3ff000000e147429 */ /* 0x040fe40000000000 */
[----:B------:R-:W-:-:S04]  /*0b00*/  DADD R14, R14, -1 ;  /* 0xbff000000e0e7429 */ /* 0x000fc80000000000 */
[----:B------:R-:W0:Y:S02]  /*0b10*/  MUFU.RCP64H R13, R21 ;  /* 0x00000015000d7308 */ /* 0x000e240000001800 */
[----:B0-----:R-:W-:-:S08]  /*0b20*/  DFMA R18, -R20, R12, 1 ;  /* 0x3ff000001412742b */ /* 0x001fd0000000010c */
[----:B------:R-:W-:-:S08]  /*0b30*/  DFMA R18, R18, R18, R18 ;  /* 0x000000121212722b */ /* 0x000fd00000000012 */
[----:B------:R-:W-:-:S08]  /*0b40*/  DFMA R18, R12, R18, R12 ;  /* 0x000000120c12722b */ /* 0x000fd0000000000c */
[----:B------:R-:W-:-:S08]  /*0b50*/  DMUL R12, R14, R18 ;  /* 0x000000120e0c7228 */ /* 0x000fd00000000000 */
[----:B------:R-:W-:-:S08]  /*0b60*/  DFMA R12, R14, R18, R12 ;  /* 0x000000120e0c722b */ /* 0x000fd0000000000c */
[----:B------:R-:W-:-:S08]  /*0b70*/  DMUL R26, R12, R12 ;  /* 0x0000000c0c1a7228 */ /* 0x000fd00000000000 */
[----:B------:R-:W-:Y:S01]  /*0b80*/  DFMA R16, R26, UR8, R16 ;  /* 0x000000081a107c2b */ /* 0x000fe20008000010 */
[----:B------:R-:W-:Y:S01]  /*0b90*/  UMOV UR8, 0x75488a3f ;  /* 0x75488a3f00087882 */ /* 0x000fe20000000000 */
[----:B------:R-:W-:-:S06]  /*0ba0*/  UMOV UR9, 0x3ef3b20a ;  /* 0x3ef3b20a00097882 */ /* 0x000fcc0000000000 */
[----:B------:R-:W-:Y:S01]  /*0bb0*/  DFMA R22, R26, R16, UR8 ;  /* 0x000000081a167e2b */ /* 0x000fe20008000010 */
[----:B------:R-:W-:Y:S01]  /*0bc0*/  UMOV UR8, 0xe4faecd5 ;  /* 0xe4faecd500087882 */ /* 0x000fe20000000000 */
[----:B------:R-:W-:Y:S01]  /*0bd0*/  UMOV UR9, 0x3f1745cd ;  /* 0x3f1745cd00097882 */ /* 0x000fe20000000000 */
[----:B------:R-:W-:-:S05]  /*0be0*/  DADD R16, R14, -R12 ;  /* 0x000000000e107229 */ /* 0x000fca000000080c */
[----:B------:R-:W-:Y:S01]  /*0bf0*/  DFMA R22, R26, R22, UR8 ;  /* 0x000000081a167e2b */ /* 0x000fe20008000016 */
[----:B------:R-:W-:Y:S01]  /*0c00*/  UMOV UR8, 0x258a578b ;  /* 0x258a578b00087882 */ /* 0x000fe20000000000 */
[----:B------:R-:W-:Y:S01]  /*0c10*/  UMOV UR9, 0x3f3c71c7 ;  /* 0x3f3c71c700097882 */ /* 0x000fe20000000000 */
[----:B------:R-:W-:-:S05]  /*0c20*/  DADD R16, R16, R16 ;  /* 0x0000000010107229 */ /* 0x000fca0000000010 */
[----:B------:R-:W-:Y:S01]  /*0c30*/  DFMA R22, R26, R22, UR8 ;  /* 0x000000081a167e2b */ /* 0x000fe20008000016 */
[----:B------:R-:W-:Y:S01]  /*0c40*/  UMOV UR8, 0x9242b910 ;  /* 0x9242b91000087882 */ /* 0x000fe20000000000 */
[----:B------:R-:W-:Y:S01]  /*0c50*/  UMOV UR9, 0x3f624924 ;  /* 0x3f62492400097882 */ /* 0x000fe20000000000 */
[----:B------:R-:W-:-:S05]  /*0c60*/  DFMA R16, R14, -R12, R16 ;  /* 0x8000000c0e10722b */ /* 0x000fca0000000010 */
[----:B------:R-:W-:Y:S01]  /*0c70*/  DFMA R22, R26, R22, UR8 ;  /* 0x000000081a167e2b */ /* 0x000fe20008000016 */
[----:B------:R-:W-:Y:S01]  /*0c80*/  UMOV UR8, 0x99999dfb ;  /* 0x99999dfb00087882 */ /* 0x000fe20000000000 */
[----:B------:R-:W-:Y:S01]  /*0c90*/  UMOV UR9, 0x3f899999 ;  /* 0x3f89999900097882 */ /* 0x000fe20000000000 */
[----:B------:R-:W-:Y:S02]  /*0ca0*/  DMUL R16, R18, R16 ;  /* 0x0000001012107228 */ /* 0x000fe40000000000 */
[----:B------:R-:W-:-:S03]  /*0cb0*/  DMUL R18, R12, R12 ;  /* 0x0000000c0c127228 */ /* 0x000fc60000000000 */
[----:B------:R-:W-:Y:S01]  /*0cc0*/  DFMA R22, R26, R22, UR8 ;  /* 0x000000081a167e2b */ /* 0x000fe20008000016 */
[----:B------:R-:W-:Y:S01]  /*0cd0*/  UMOV UR8, 0x55555555 ;  /* 0x5555555500087882 */ /* 0x000fe20000000000 */
[----:B------:R-:W-:-:S03]  /*0ce0*/  UMOV UR9, 0x3fb55555 ;  /* 0x3fb5555500097882 */ /* 0x000fc60000000000 */
[----:B------:R-:W-:Y:S02]  /*0cf0*/  VIADD R25, R17, 0x100000 ;  /* 0x0010000011197836 */ /* 0x000fe40000000000 */
[----:B------:R-:W-:Y:S01]  /*0d00*/  IMAD.MOV.U32 R24, RZ, RZ, R16 ;  /* 0x000000ffff187224 */ /* 0x000fe200078e0010 */
[----:B------:R-:W-:-:S08]  /*0d10*/  DFMA R14, R26, R22, UR8 ;  /* 0x000000081a0e7e2b */ /* 0x000fd00008000016 */
[----:B------:R-:W-:Y:S01]  /*0d20*/  DADD R20, -R14, UR8 ;  /* 0x000000080e147e29 */ /* 0x000fe20008000100 */
[----:B------:R-:W-:Y:S01]  /*0d30*/  UMOV UR8, 0xb9e7b0 ;  /* 0x00b9e7b000087882 */ /* 0x000fe20000000000 */
[----:B------:R-:W-:-:S06]  /*0d40*/  UMOV UR9, 0x3c46a4cb ;  /* 0x3c46a4cb00097882 */ /* 0x000fcc0000000000 */
[----:B------:R-:W-:Y:S02]  /*0d50*/  DFMA R20, R26, R22, R20 ;  /* 0x000000161a14722b */ /* 0x000fe40000000014 */
[C---:B------:R-:W-:Y:S02]  /*0d60*/  DFMA R22, R12.reuse, R12, -R18 ;  /* 0x0000000c0c16722b */ /* 0x040fe40000000812 */
[----:B------:R-:W-:-:S06]  /*0d70*/  DMUL R26, R12, R18 ;  /* 0x000000120c1a7228 */ /* 0x000fcc0000000000 */
[----:B------:R-:W-:Y:S02]  /*0d80*/  DFMA R22, R12, R24, R22 ;  /* 0x000000180c16722b */ /* 0x000fe40000000016 */
[----:B------:R-:W-:Y:S01]  /*0d90*/  DADD R24, R20, -UR8 ;  /* 0x8000000814187e29 */ /* 0x000fe20008000000 */
[----:B------:R-:W-:Y:S01]  /*0da0*/  UMOV UR8, 0x80000000 ;  /* 0x8000000000087882 */ /* 0x000fe20000000000 */
[----:B------:R-:W-:Y:S01]  /*0db0*/  DFMA R20, R12, R18, -R26 ;  /* 0x000000120c14722b */ /* 0x000fe2000000081a */
[----:B------:R-:W-:-:S07]  /*0dc0*/  UMOV UR9, 0x43300000 ;  /* 0x4330000000097882 */ /* 0x000fce0000000000 */
[----:B------:R-:W-:Y:S02]  /*0dd0*/  DFMA R20, R16, R18, R20 ;  /* 0x000000121014722b */ /* 0x000fe40000000014 */
[----:B------:R-:W-:-:S06]  /*0de0*/  DADD R18, R14, R24 ;  /* 0x000000000e127229 */ /* 0x000fcc0000000018 */
[----:B------:R-:W-:Y:S02]  /*0df0*/  DFMA R20, R12, R22, R20 ;  /* 0x000000160c14722b */ /* 0x000fe40000000014 */
[----:B------:R-:W-:Y:S02]  /*0e00*/  DADD R22, R14, -R18 ;  /* 0x000000000e167229 */ /* 0x000fe40000000812 */
[----:B------:R-:W-:-:S06]  /*0e10*/  DMUL R14, R18, R26 ;  /* 0x0000001a120e7228 */ /* 0x000fcc0000000000 */
[----:B------:R-:W-:Y:S02]  /*0e20*/  DADD R24, R24, R22 ;  /* 0x0000000018187229 */ /* 0x000fe40000000016 */
[----:B------:R-:W-:-:S08]  /*0e30*/  DFMA R22, R18, R26, -R14 ;  /* 0x0000001a1216722b */ /* 0x000fd0000000080e */
[----:B------:R-:W-:-:S08]  /*0e40*/  DFMA R20, R18, R20, R22 ;  /* 0x000000141214722b */ /* 0x000fd00000000016 */
[----:B------:R-:W-:-:S08]  /*0e50*/  DFMA R24, R24, R26, R20 ;  /* 0x0000001a1818722b */ /* 0x000fd00000000014 */
[----:B------:R-:W-:-:S08]  /*0e60*/  DADD R20, R14, R24 ;  /* 0x000000000e147229 */ /* 0x000fd00000000018 */
[--C-:B------:R-:W-:Y:S02]  /*0e70*/  DADD R18, R12, R20.reuse ;  /* 0x000000000c127229 */ /* 0x100fe40000000014 */
[----:B------:R-:W-:-:S06]  /*0e80*/  DADD R14, R14, -R20 ;  /* 0x000000000e0e7229 */ /* 0x000fcc0000000814 */
[----:B------:R-:W-:Y:S02]  /*0e90*/  DADD R12, R12, -R18 ;  /* 0x000000000c0c7229 */ /* 0x000fe40000000812 */
[----:B------:R-:W-:-:S06]  /*0ea0*/  DADD R14, R24, R14 ;  /* 0x00000000180e7229 */ /* 0x000fcc000000000e */
[----:B------:R-:W-:-:S08]  /*0eb0*/  DADD R12, R20, R12 ;  /* 0x00000000140c7229 */ /* 0x000fd0000000000c */
[----:B------:R-:W-:Y:S01]  /*0ec0*/  DADD R14, R14, R12 ;  /* 0x000000000e0e7229 */ /* 0x000fe2000000000c */
[C---:B------:R-:W-:Y:S02]  /*0ed0*/  VIADD R12, R5.reuse, 0xfffffc01 ;  /* 0xfffffc01050c7836 */ /* 0x040fe40000000000 */
[----:B------:R-:W-:Y:S02]  /*0ee0*/  @P1 VIADD R12, R5, 0xfffffc02 ;  /* 0xfffffc02050c1836 */ /* 0x000fe40000000000 */
[----:B------:R-:W-:-:S03]  /*0ef0*/  IMAD.MOV.U32 R13, RZ, RZ, 0x43300000 ;  /* 0x43300000ff0d7424 */ /* 0x000fc600078e00ff */
[----:B------:R-:W-:Y:S01]  /*0f00*/  DADD R16, R16, R14 ;  /* 0x0000000010107229 */ /* 0x000fe2000000000e */
[----:B------:R-:W-:-:S06]  /*0f10*/  LOP3.LUT R12, R12, 0x80000000, RZ, 0x3c, !PT ;  /* 0x800000000c0c7812 */ /* 0x000fcc00078e3cff */
[----:B------:R-:W-:Y:S01]  /*0f20*/  DADD R14, R12, -UR8 ;  /* 0x800000080c0e7e29 */ /* 0x000fe20008000000 */
[----:B------:R-:W-:Y:S01]  /*0f30*/  UMOV UR8, 0xfefa39ef ;  /* 0xfefa39ef00087882 */ /* 0x000fe20000000000 */
[----:B------:R-:W-:Y:S01]  /*0f40*/  DADD R20, R18, R16 ;  /* 0x0000000012147229 */ /* 0x000fe20000000010 */
[----:B------:R-:W-:-:S07]  /*0f50*/  UMOV UR9, 0x3fe62e42 ;  /* 0x3fe62e4200097882 */ /* 0x000fce0000000000 */
[--C-:B------:R-:W-:Y:S02]  /*0f60*/  DFMA R12, R14, UR8, R20.reuse ;  /* 0x000000080e0c7c2b */ /* 0x100fe40008000014 */
[----:B------:R-:W-:-:S06]  /*0f70*/  DADD R22, R18, -R20 ;  /* 0x0000000012167229 */ /* 0x000fcc0000000814 */
[----:B------:R-:W-:Y:S02]  /*0f80*/  DFMA R18, R14, -UR8, R12 ;  /* 0x800000080e127c2b */ /* 0x000fe4000800000c */
[----:B------:R-:W-:-:S06]  /*0f90*/  DADD R22, R16, R22 ;  /* 0x0000000010167229 */ /* 0x000fcc0000000016 */
[----:B------:R-:W-:-:S08]  /*0fa0*/  DADD R18, -R20, R18 ;  /* 0x0000000014127229 */ /* 0x000fd00000000112 */
[----:B------:R-:W-:-:S08]  /*0fb0*/  DADD R16, R22, -R18 ;  /* 0x0000000016107229 */ /* 0x000fd00000000812 */
[----:B------:R-:W-:-:S08]  /*0fc0*/  DFMA R16, R14, UR10, R16 ;  /* 0x0000000a0e107c2b */ /* 0x000fd00008000010 */
[----:B------:R-:W-:-:S08]  /*0fd0*/  DADD R14, R12, R16 ;  /* 0x000000000c0e7229 */ /* 0x000fd00000000010 */
[----:B------:R-:W-:Y:S02]  /*0fe0*/  DADD R12, R12, -R14 ;  /* 0x000000000c0c7229 */ /* 0x000fe4000000080e */
[----:B------:R-:W-:-:S06]  /*0ff0*/  DMUL R18, R14, 2 ;  /* 0x400000000e127828 */ /* 0x000fcc0000000000 */
[----:B------:R-:W-:Y:S02]  /*1000*/  DADD R12, R16, R12 ;  /* 0x00000000100c7229 */ /* 0x000fe4000000000c */
[----:B------:R-:W-:Y:S01]  /*1010*/  DFMA R14, R14, 2, -R18 ;  /* 0x400000000e0e782b */ /* 0x000fe20000000812 */
[----:B------:R-:W-:Y:S02]  /*1020*/  IMAD.MOV.U32 R16, RZ, RZ, 0x652b82fe ;  /* 0x652b82feff107424 */ /* 0x000fe400078e00ff */
[----:B------:R-:W-:-:S05]  /*1030*/  IMAD.MOV.U32 R17, RZ, RZ, 0x3ff71547 ;  /* 0x3ff71547ff117424 */ /* 0x000fca00078e00ff */
[----:B------:R-:W-:-:S08]  /*1040*/  DFMA R14, R12, 2, R14 ;  /* 0x400000000c0e782b */ /* 0x000fd0000000000e */
[----:B------:R-:W-:-:S08]  /*1050*/  DADD R20, R18, R14 ;  /* 0x0000000012147229 */ /* 0x000fd0000000000e */
[----:B------:R-:W-:Y:S02]  /*1060*/  DFMA R16, R20, R16, 6.75539944105574400000e+15 ;  /* 0x433800001410742b */ /* 0x000fe40000000010 */
[----:B------:R-:W-:Y:S01]  /*1070*/  FSETP.GEU.AND P0, PT, |R21|, 4.1917929649353027344, PT ;  /* 0x4086232b1500780b */ /* 0x000fe20003f0e200 */
[----:B------:R-:W-:-:S05]  /*1080*/  DADD R18, R18, -R20 ;  /* 0x0000000012127229 */ /* 0x000fca0000000814 */
[----:B------:R-:W-:-:S03]  /*1090*/  DADD R12, R16, -6.75539944105574400000e+15 ;  /* 0xc3380000100c7429 */ /* 0x000fc60000000000 */
[----:B------:R-:W-:-:S05]  /*10a0*/  DADD R14, R14, R18 ;  /* 0x000000000e0e7229 */ /* 0x000fca0000000012 */
[----:B------:R-:W-:Y:S01]  /*10b0*/  DFMA R22, R12, -UR8, R20 ;  /* 0x800000080c167c2b */ /* 0x000fe20008000014 */
[----:B------:R-:W-:Y:S01]  /*10c0*/  UMOV UR8, 0x3b39803f ;  /* 0x3b39803f00087882 */ /* 0x000fe20000000000 */
[----:B------:R-:W-:-:S06]  /*10d0*/  UMOV UR9, 0x3c7abc9e ;  /* 0x3c7abc9e00097882 */ /* 0x000fcc0000000000 */
[----:B------:R-:W-:Y:S01]  /*10e0*/  DFMA R22, R12, -UR8, R22 ;  /* 0x800000080c167c2b */ /* 0x000fe20008000016 */
[----:B------:R-:W-:Y:S01]  /*10f0*/  UMOV UR8, 0x69ce2bdf ;  /* 0x69ce2bdf00087882 */ /* 0x000fe20000000000 */
[----:B------:R-:W-:Y:S01]  /*1100*/  IMAD.MOV.U32 R12, RZ, RZ, -0x35dec16 ;  /* 0xfca213eaff0c7424 */ /* 0x000fe200078e00ff */
[----:B------:R-:W-:Y:S01]  /*1110*/  UMOV UR9, 0x3e5ade15 ;  /* 0x3e5ade1500097882 */ /* 0x000fe20000000000 */
[----:B------:R-:W-:-:S06]  /*1120*/  IMAD.MOV.U32 R13, RZ, RZ, 0x3e928af3 ;  /* 0x3e928af3ff0d7424 */ /* 0x000fcc00078e00ff */
[----:B------:R-:W-:Y:S01]  /*1130*/  DFMA R12, R22, UR8, R12 ;  /* 0x00000008160c7c2b */ /* 0x000fe2000800000c */
[----:B------:R-:W-:Y:S01]  /*1140*/  UMOV UR8, 0x62401315 ;  /* 0x6240131500087882 */ /* 0x000fe20000000000 */
[----:B------:R-:W-:-:S06]  /*1150*/  UMOV UR9, 0x3ec71dee ;  /* 0x3ec71dee00097882 */ /* 0x000fcc0000000000 */
[----:B------:R-:W-:Y:S01]  /*1160*/  DFMA R12, R22, R12, UR8 ;  /* 0x00000008160c7e2b */ /* 0x000fe2000800000c */
        /* <DEDUP_REMOVED lines=20> */
[----:B------:R-:W-:-:S08]  /*12b0*/  DFMA R12, R22, R12, UR8 ;  /* 0x00000008160c7e2b */ /* 0x000fd0000800000c */
[----:B------:R-:W-:-:S08]  /*12c0*/  DFMA R12, R22, R12, 1 ;  /* 0x3ff00000160c742b */ /* 0x000fd0000000000c */
[----:B------:R-:W-:-:S10]  /*12d0*/  DFMA R12, R22, R12, 1 ;  /* 0x3ff00000160c742b */ /* 0x000fd4000000000c */
[----:B------:R-:W-:Y:S02]  /*12e0*/  IMAD R19, R16, 0x100000, R13 ;  /* 0x0010000010137824 */ /* 0x000fe400078e020d */
[----:B------:R-:W-:Y:S01]  /*12f0*/  IMAD.MOV.U32 R18, RZ, RZ, R12 ;  /* 0x000000ffff127224 */ /* 0x000fe200078e000c */
[----:B------:R-:W-:Y:S06]  /*1300*/  @!P0 BRA `(.L_x_5) ;  /* 0x0000000000308947 */ /* 0x000fec0003800000 */
[----:B------:R-:W-:Y:S01]  /*1310*/  FSETP.GEU.AND P1, PT, |R21|, 4.2275390625, PT ;  /* 0x408748001500780b */ /* 0x000fe20003f2e200 */
[C---:B------:R-:W-:Y:S02]  /*1320*/  DADD R18, R20.reuse, +INF ;  /* 0x7ff0000014127429 */ /* 0x040fe40000000000 */
[----:B------:R-:W-:-:S08]  /*1330*/  DSETP.GEU.AND P0, PT, R20, RZ, PT ;  /* 0x000000ff1400722a */ /* 0x000fd00003f0e000 */
[----:B------:R-:W-:Y:S02]  /*1340*/  FSEL R18, R18, RZ, P0 ;  /* 0x000000ff12127208 */ /* 0x000fe40000000000 */
[----:B------:R-:W-:Y:S02]  /*1350*/  @!P1 LEA.HI R5, R16, R16, RZ, 0x1 ;  /* 0x0000001010059211 */ /* 0x000fe400078f08ff */
[----:B------:R-:W-:Y:S02]  /*1360*/  FSEL R19, R19, RZ, P0 ;  /* 0x000000ff13137208 */ /* 0x000fe40000000000 */
[----:B------:R-:W-:-:S05]  /*1370*/  @!P1 SHF.R.S32.HI R5, RZ, 0x1, R5 ;  /* 0x00000001ff059819 */ /* 0x000fca0000011405 */
[----:B------:R-:W-:Y:S02]  /*1380*/  @!P1 IMAD.IADD R16, R16, 0x1, -R5 ;  /* 0x0000000110109824 */ /* 0x000fe400078e0a05 */
[----:B------:R-:W-:-:S03]  /*1390*/  @!P1 IMAD R13, R5, 0x100000, R13 ;  /* 0x00100000050d9824 */ /* 0x000fc600078e020d */
[----:B------:R-:W-:Y:S01]  /*13a0*/  @!P1 LEA R17, R16, 0x3ff00000, 0x14 ;  /* 0x3ff0000010119811 */ /* 0x000fe200078ea0ff */
[----:B------:R-:W-:-:S06]  /*13b0*/  @!P1 IMAD.MOV.U32 R16, RZ, RZ, RZ ;  /* 0x000000ffff109224 */ /* 0x000fcc00078e00ff */
[----:B------:R-:W-:-:S11]  /*13c0*/  @!P1 DMUL R18, R12, R16 ;  /* 0x000000100c129228 */ /* 0x000fd60000000000 */
.L_x_5:
[----:B------:R-:W-:Y:S01]  /*13d0*/  DFMA R14, R14, R18, R18 ;  /* 0x000000120e0e722b */ /* 0x000fe20000000012 */
[----:B------:R-:W-:Y:S01]  /*13e0*/  IMAD.MOV.U32 R12, RZ, RZ, R32 ;  /* 0x000000ffff0c7224 */ /* 0x000fe200078e0020 */
[----:B------:R-:W-:Y:S01]  /*13f0*/  DSETP.NEU.AND P0, PT, |R18|, +INF , PT ;  /* 0x7ff000001200742a */ /* 0x000fe20003f0d200 */
[----:B------:R-:W-:-:S07]  /*1400*/  IMAD.MOV.U32 R13, RZ, RZ, 0x0 ;  /* 0x00000000ff0d7424 */ /* 0x000fce00078e00ff */
[----:B------:R-:W-:Y:S02]  /*1410*/  FSEL R5, R18, R14, !P0 ;  /* 0x0000000e12057208 */ /* 0x000fe40004000000 */
[----:B------:R-:W-:Y:S01]  /*1420*/  FSEL R14, R19, R15, !P0 ;  /* 0x0000000f130e7208 */ /* 0x000fe20004000000 */
[----:B------:R-:W-:Y:S06]  /*1430*/  RET.REL.NODEC R12 `(_Z14calculatePiGpuPiP17curandStateXORWOW) ;  /* 0xffffffe80cf07950 */ /* 0x000fec0003c3ffff */
.L_x_6:
[----:B------:R-:W-:-:S00]  /*1440*/  BRA `(.L_x_6) ;  /* 0xfffffffc00fc7947 */ /* 0x000fc0000383ffff */
[----:B------:R-:W-:-:S00]  /*1450*/  NOP ;  /* 0x0000000000007918 */ /* 0x000fc00000000000 */
        /* <DEDUP_REMOVED lines=10> */
.L_x_16:


//--------------------- .text._Z16setupRandomStateP17curandStateXORWOW --------------------------
	.section	.text._Z16setupRandomStateP17curandStateXORWOW,"ax",@progbits
	.align	128
        .global         _Z16setupRandomStateP17curandStateXORWOW
        .type           _Z16setupRandomStateP17curandStateXORWOW,@function
        .size           _Z16setupRandomStateP17curandStateXORWOW,(.L_x_18 - _Z16setupRandomStateP17curandStateXORWOW)
        .other          _Z16setupRandomStateP17curandStateXORWOW,@"STO_CUDA_ENTRY STV_DEFAULT"
_Z16setupRandomStateP17curandStateXORWOW:
.text._Z16setupRandomStateP17curandStateXORWOW:
[----:B------:R-:W-:Y:S01]  /*0000*/  LDC R1, c[0x0][0x37c] ;  /* 0x0000df00ff017b82 */ /* 0x000fe20000000800 */
[----:B------:R-:W0:Y:S01]  /*0010*/  S2R R0, SR_TID.X ;  /* 0x0000000000007919 */ /* 0x000e220000002100 */
[----:B------:R-:W0:Y:S01]  /*0020*/  LDCU UR4, c[0x0][0x360] ;  /* 0x00006c00ff0477ac */ /* 0x000e220008000800 */
[----:B------:R-:W0:Y:S02]  /*0030*/  S2R R3, SR_CTAID.X ;  /* 0x0000000000037919 */ /* 0x000e240000002500 */
[----:B0-----:R-:W-:-:S05]  /*0040*/  IMAD R0, R3, UR4, R0 ;  /* 0x0000000403007c24 */ /* 0x001fca000f8e0200 */
[----:B------:R-:W-:-:S13]  /*0050*/  ISETP.GT.U32.AND P0, PT, R0, 0x400, PT ;  /* 0x000004000000780c */ /* 0x000fda0003f04070 */
[----:B------:R-:W-:Y:S05]  /*0060*/  @P0 EXIT ;  /* 0x000000000000094d */ /* 0x000fea0003800000 */
[----:B------:R-:W0:Y:S01]  /*0070*/  LDC.64 R6, c[0x0][0x380] ;  /* 0x0000e000ff067b82 */ /* 0x000e220000000a00 */
[----:B------:R-:W1:Y:S01]  /*0080*/  LDCU.64 UR4, c[0x0][0x358] ;  /* 0x00006b00ff0477ac */ /* 0x000e620008000a00 */
[----:B------:R-:W-:Y:S01]  /*0090*/  IMAD.MOV.U32 R2, RZ, RZ, 0x3198c20f ;  /* 0x3198c20fff027424 */ /* 0x000fe200078e00ff */
[----:B------:R-:W-:Y:S01]  /*00a0*/  ISETP.NE.AND P0, PT, R0, RZ, PT ;  /* 0x000000ff0000720c */ /* 0x000fe20003f05270 */
[----:B------:R-:W-:Y:S01]  /*00b0*/  IMAD.MOV.U32 R3, RZ, RZ, 0x5efdb30c ;  /* 0x5efdb30cff037424 */ /* 0x000fe200078e00ff */
[----:B------:R-:W-:Y:S01]  /*00c0*/  BSSY.RECONVERGENT B0, `(.L_x_7) ;  /* 0x00000d9000007945 */ /* 0x000fe20003800200 */
[----:B------:R-:W-:Y:S02]  /*00d0*/  IMAD.MOV.U32 R4, RZ, RZ, 0x423bb012 ;  /* 0x423bb012ff047424 */ /* 0x000fe400078e00ff */
[----:B------:R-:W-:Y:S02]  /*00e0*/  IMAD.MOV.U32 R5, RZ, RZ, -0x75bd8fc ;  /* 0xf8a42704ff057424 */ /* 0x000fe400078e00ff */
[----:B------:R-:W-:-:S02]  /*00f0*/  IMAD.MOV.U32 R8, RZ, RZ, -0x23270784 ;  /* 0xdcd8f87cff087424 */ /* 0x000fc400078e00ff */
[----:B------:R-:W-:Y:S02]  /*0100*/  IMAD.MOV.U32 R9, RZ, RZ, 0x57fa2510 ;  /* 0x57fa2510ff097424 */ /* 0x000fe400078e00ff */
[----:B0-----:R-:W-:-:S05]  /*0110*/  IMAD.WIDE.U32 R6, R0, 0x30, R6 ;  /* 0x0000003000067825 */ /* 0x001fca00078e0006 */
[----:B-1----:R0:W-:Y:S04]  /*0120*/  STG.E.64 desc[UR4][R6.64], R2 ;  /* 0x0000000206007986 */ /* 0x0021e8000c101b04 */
[----:B------:R0:W-:Y:S04]  /*0130*/  STG.E.64 desc[UR4][R6.64+0x8], R4 ;  /* 0x0000080406007986 */ /* 0x0001e8000c101b04 */
[----:B------:R0:W-:Y:S01]  /*0140*/  STG.E.64 desc[UR4][R6.64+0x10], R8 ;  /* 0x0000100806007986 */ /* 0x0001e2000c101b04 */
[----:B------:R-:W-:Y:S05]  /*0150*/  @!P0 BRA `(.L_x_8) ;  /* 0x0000000c003c8947 */ /* 0x000fea0003800000 */
[----:B------:R-:W-:-:S07]  /*0160*/  CS2R R12, SRZ ;  /* 0x00000000000c7805 */ /* 0x000fce000001ff00 */
.L_x_14:
[----:B0-----:R-:W-:Y:S01]  /*0170*/  LOP3.LUT R2, R0, 0x3, RZ, 0xc0, !PT ;  /* 0x0000000300027812 */ /* 0x001fe200078ec0ff */
[----:B------:R-:W-:Y:S03]  /*0180*/  BSSY.RECONVERGENT B1, `(.L_x_9) ;  /* 0x00000c6000017945 */ /* 0x000fe60003800200 */
[----:B------:R-:W-:-:S04]  /*0190*/  ISETP.NE.U32.AND P0, PT, R2, RZ, PT ;  /* 0x000000ff0200720c */ /* 0x000fc80003f05070 */
[----:B------:R-:W-:-:S13]  /*01a0*/  ISETP.NE.AND.EX P0, PT, RZ, RZ, PT, P0 ;  /* 0x000000ffff00720c */ /* 0x000fda0003f05300 */
[----:B------:R-:W-:Y:S05]  /*01b0*/  @!P0 BRA `(.L_x_10) ;  /* 0x0000000c00088947 */ /* 0x000fea0003800000 */
[----:B------:R-:W0:Y:S01]  /*01c0*/  LDC.64 R8, c[0x4][RZ] ;  /* 0x01000000ff087b82 */ /* 0x000e220000000a00 */
[----:B------:R-:W-:Y:S02]  /*01d0*/  IMAD.MOV.U32 R14, RZ, RZ, RZ ;  /* 0x000000ffff0e7224 */ /* 0x000fe400078e00ff */
[----:B0-----:R-:W-:-:S07]  /*01e0*/  IMAD.WIDE.U32 R8, R12, 0xc80, R8 ;  /* 0x00000c800c087825 */ /* 0x001fce00078e0008 */
.L_x_13:
[----:B0-----:R-:W-:Y:S01]  /*01f0*/  IMAD.MOV.U32 R15, RZ, RZ, RZ ;  /* 0x000000ffff0f7224 */ /* 0x001fe200078e00ff */
[----:B------:R-:W-:Y:S01]  /*0200*/  CS2R R2, SRZ ;  /* 0x0000000000027805 */ /* 0x000fe2000001ff00 */
[----:B------:R-:W-:Y:S01]  /*0210*/  IMAD.MOV.U32 R17, RZ, RZ, RZ ;  /* 0x000000ffff117224 */ /* 0x000fe200078e00ff */
[----:B------:R-:W-:-:S07]  /*0220*/  CS2R R4, SRZ ;  /* 0x0000000000047805 */ /* 0x000fce000001ff00 */
.L_x_12:
[----:B------:R-:W-:-:S05]  /*0230*/  IMAD.WIDE.U32 R10, R17, 0x4, R6 ;  /* 0x00000004110a7825 */ /* 0x000fca00078e0006 */
[----:B------:R0:W5:Y:S01]  /*0240*/  LDG.E R16, desc[UR4][R10.64+0x4] ;  /* 0x000004040a107981 */ /* 0x000162000c1e1900 */
[----:B------:R-:W-:-:S07]  /*0250*/  IMAD.MOV.U32 R19, RZ, RZ, RZ ;  /* 0x000000ffff137224 */ /* 0x000fce00078e00ff */
.L_x_11:
[----:B-----5:R-:W-:Y:S01]  /*0260*/  SHF.R.U32.HI R24, RZ, R19, R16 ;  /* 0x00000013ff187219 */ /* 0x020fe20000011610 */
[----:B0-----:R-:W-:-:S03]  /*0270*/  IMAD.SHL.U32 R10, R17, 0x20, RZ ;  /* 0x00000020110a7824 */ /* 0x001fc600078e00ff */
[----:B------:R-:W-:Y:S01]  /*0280*/  LOP3.LUT R11, R24, 0x1, RZ, 0xc0, !PT ;  /* 0x00000001180b7812 */ /* 0x000fe200078ec0ff */
[----:B------:R-:W-:-:S03]  /*0290*/  IMAD.IADD R10, R10, 0x1, R19 ;  /* 0x000000010a0a7824 */ /* 0x000fc600078e0213 */
[----:B------:R-:W-:Y:S01]  /*02a0*/  ISETP.NE.U32.AND P0, PT, R11, 0x1, PT ;  /* 0x000000010b00780c */ /* 0x000fe20003f05070 */
[----:B------:R-:W-:-:S03]  /*02b0*/  IMAD R11, R10, 0x5, RZ ;  /* 0x000000050a0b7824 */ /* 0x000fc600078e02ff */
[----:B------:R-:W-:Y:S01]  /*02c0*/  R2P PR, R24, 0x7e ;  /* 0x0000007e18007804 */ /* 0x000fe20000000000 */
[----:B------:R-:W-:-:S08]  /*02d0*/  IMAD.WIDE.U32 R10, R11, 0x4, R8 ;  /* 0x000000040b0a7825 */ /* 0x000fd000078e0008 */
[----:B------:R-:W2:Y:S04]  /*02e0*/  @!P0 LDG.E R18, desc[UR4][R10.64] ;  /* 0x000000040a128981 */ /* 0x000ea8000c1e1900 */
[----:B------:R-:W3:Y:S04]  /*02f0*/  @!P0 LDG.E R20, desc[UR4][R10.64+0x10] ;  /* 0x000010040a148981 */ /* 0x000ee8000c1e1900 */
[----:B------:R-:W4:Y:S04]  /*0300*/  @P1 LDG.E R22, desc[UR4][R10.64+0x14] ;  /* 0x000014040a161981 */ /* 0x000f28000c1e1900 */
[----:B------:R-:W4:Y:S04]  /*0310*/  @P2 LDG.E R26, desc[UR4][R10.64+0x28] ;  /* 0x000028040a1a2981 */ /* 0x000f28000c1e1900 */
[----:B------:R-:W4:Y:S04]  /*0320*/  @!P0 LDG.E R21, desc[UR4][R10.64+0x4] ;  /* 0x000004040a158981 */ /* 0x000f28000c1e1900 */
[----:B------:R-:W4:Y:S04]  /*0330*/  @!P0 LDG.E R23, desc[UR4][R10.64+0xc] ;  /* 0x00000c040a178981 */ /* 0x000f28000c1e1900 */
[----:B------:R-:W4:Y:S04]  /*0340*/  @P1 LDG.E R25, desc[UR4][R10.64+0x18] ;  /* 0x000018040a191981 */ /* 0x000f28000c1e1900 */
[----:B------:R-:W4:Y:S04]  /*0350*/  @P3 LDG.E R28, desc[UR4][R10.64+0x3c] ;  /* 0x00003c040a1c3981 */ /* 0x000f28000c1e1900 */
[----:B------:R-:W4:Y:S01]  /*0360*/  @P6 LDG.E R27, desc[UR4][R10.64+0x7c] ;  /* 0x00007c040a1b6981 */ /* 0x000f22000c1e1900 */
[----:B--2---:R-:W-:-:S03]  /*0370*/  @!P0 LOP3.LUT R15, R15, R18, RZ, 0x3c, !PT ;  /* 0x000000120f0f8212 */ /* 0x004fc600078e3cff */
[----:B------:R-:W2:Y:S01]  /*0380*/  @!P0 LDG.E R18, desc[UR4][R10.64+0x8] ;  /* 0x000008040a128981 */ /* 0x000ea2000c1e1900 */
[----:B---3--:R-:W-:-:S03]  /*0390*/  @!P0 LOP3.LUT R3, R3, R20, RZ, 0x3c, !PT ;  /* 0x0000001403038212 */ /* 0x008fc600078e3cff */
[----:B------:R-:W3:Y:S01]  /*03a0*/  @P1 LDG.E R20, desc[UR4][R10.64+0x24] ;  /* 0x000024040a141981 */ /* 0x000ee2000c1e1900 */
[----:B----4-:R-:W-:-:S03]  /*03b0*/  @P1 LOP3.LUT R15, R15, R22, RZ, 0x3c, !PT ;  /* 0x000000160f0f1212 */ /* 0x010fc600078e3cff */
[----:B------:R-:W4:Y:S01]  /*03c0*/  @P2 LDG.E R22, desc[UR4][R10.64+0x38] ;  /* 0x000038040a162981 */ /* 0x000f22000c1e1900 */
[----:B------:R-:W-:-:S03]  /*03d0*/  @P2 LOP3.LUT R15, R15, R26, RZ, 0x3c, !PT ;  /* 0x0000001a0f0f2212 */ /* 0x000fc600078e3cff */
[----:B------:R-:W4:Y:S01]  /*03e0*/  @P4 LDG.E R26, desc[UR4][R10.64+0x50] ;  /* 0x000050040a1a4981 */ /* 0x000f22000c1e1900 */
[----:B------:R-:W-:-:S03]  /*03f0*/  @!P0 LOP3.LUT R4, R4, R21, RZ, 0x3c, !PT ;  /* 0x0000001504048212 */ /* 0x000fc600078e3cff */
[----:B------:R-:W4:Y:S01]  /*0400*/  @P1 LDG.E R21, desc[UR4][R10.64+0x20] ;  /* 0x000020040a151981 */ /* 0x000f22000c1e1900 */
[----:B------:R-:W-:-:S03]  /*0410*/  @!P0 LOP3.LUT R2, R2, R23, RZ, 0x3c, !PT ;  /* 0x0000001702028212 */ /* 0x000fc600078e3cff */
[----:B------:R-:W4:Y:S01]  /*0420*/  @P2 LDG.E R23, desc[UR4][R10.64+0x2c] ;  /* 0x00002c040a172981 */ /* 0x000f22000c1e1900 */
[----:B------:R-:W-:-:S03]  /*0430*/  @P1 LOP3.LUT R4, R4, R25, RZ, 0x3c, !PT ;  /* 0x0000001904041212 */ /* 0x000fc600078e3cff */
[----:B------:R-:W4:Y:S01]  /*0440*/  @P2 LDG.E R25, desc[UR4][R10.64+0x34] ;  /* 0x000034040a192981 */ /* 0x000f22000c1e1900 */
[----:B--2---:R-:W-:-:S03]  /*0450*/  @!P0 LOP3.LUT R5, R5, R18, RZ, 0x3c, !PT ;  /* 0x0000001205058212 */ /* 0x004fc600078e3cff */
[----:B------:R-:W2:Y:S01]  /*0460*/  @P1 LDG.E R18, desc[UR4][R10.64+0x1c] ;  /* 0x00001c040a121981 */ /* 0x000ea2000c1e1900 */
[----:B---3--:R-:W-:-:S03]  /*0470*/  @P1 LOP3.LUT R3, R3, R20, RZ, 0x3c, !PT ;  /* 0x0000001403031212 */ /* 0x008fc600078e3cff */
[----:B------:R-:W3:Y:S01]  /*0480*/  @P2 LDG.E R20, desc[UR4][R10.64+0x30] ;  /* 0x000030040a142981 */ /* 0x000ee2000c1e1900 */
[----:B----4-:R-:W-:-:S03]  /*0490*/  @P2 LOP3.LUT R3, R3, R22, RZ, 0x3c, !PT ;  /* 0x0000001603032212 */ /* 0x010fc600078e3cff */
[----:B------:R-:W4:Y:S01]  /*04a0*/  @P3 LDG.E R22, desc[UR4][R10.64+0x4c] ;  /* 0x00004c040a163981 */ /* 0x000f22000c1e1900 */
[----:B------:R-:W-:-:S04]  /*04b0*/  @P3 LOP3.LUT R15, R15, R28, RZ, 0x3c, !PT ;  /* 0x0000001c0f0f3212 */ /* 0x000fc800078e3cff */
[----:B------:R-:W-:Y:S02]  /*04c0*/  @P4 LOP3.LUT R15, R15, R26, RZ, 0x3c, !PT ;  /* 0x0000001a0f0f4212 */ /* 0x000fe400078e3cff */
[----:B------:R-:W-:Y:S01]  /*04d0*/  @P1 LOP3.LUT R2, R2, R21, RZ, 0x3c, !PT ;  /* 0x0000001502021212 */ /* 0x000fe200078e3cff */
[----:B------:R-:W4:Y:S04]  /*04e0*/  @P5 LDG.E R26, desc[UR4][R10.64+0x64] ;  /* 0x000064040a1a5981 */ /* 0x000f28000c1e1900 */
[----:B------:R-:W4:Y:S01]  /*04f0*/  @P3 LDG.E R21, desc[UR4][R10.64+0x40] ;  /* 0x000040040a153981 */ /* 0x000f22000c1e1900 */
[----:B------:R-:W-:Y:S02]  /*0500*/  @P2 LOP3.LUT R4, R4, R23, RZ, 0x3c, !PT ;  /* 0x0000001704042212 */ /* 0x000fe400078e3cff */
[----:B------:R-:W-:Y:S01]  /*0510*/  @P2 LOP3.LUT R2, R2, R25, RZ, 0x3c, !PT ;  /* 0x0000001902022212 */ /* 0x000fe200078e3cff */
[----:B------:R-:W4:Y:S04]  /*0520*/  @P3 LDG.E R23, desc[UR4][R10.64+0x48] ;  /* 0x000048040a173981 */ /* 0x000f28000c1e1900 */
[----:B------:R-:W4:Y:S01]  /*0530*/  @P4 LDG.E R25, desc[UR4][R10.64+0x54] ;  /* 0x000054040a194981 */ /* 0x000f22000c1e1900 */
[----:B--2---:R-:W-:-:S03]  /*0540*/  @P1 LOP3.LUT R5, R5, R18, RZ, 0x3c, !PT ;  /* 0x0000001205051212 */ /* 0x004fc600078e3cff */
[----:B------:R-:W2:Y:S01]  /*0550*/  @P3 LDG.E R18, desc[UR4][R10.64+0x44] ;  /* 0x000044040a123981 */ /* 0x000ea2000c1e1900 */
[----:B---3--:R-:W-:-:S03]  /*0560*/  @P2 LOP3.LUT R5, R5, R20, RZ, 0x3c, !PT ;  /* 0x0000001405052212 */ /* 0x008fc600078e3cff */
[----:B------:R-:W3:Y:S01]  /*0570*/  @P4 LDG.E R20, desc[UR4][R10.64+0x58] ;  /* 0x000058040a144981 */ /* 0x000ee2000c1e1900 */
[----:B----4-:R-:W-:-:S03]  /*0580*/  @P3 LOP3.LUT R3, R3, R22, RZ, 0x3c, !PT ;  /* 0x0000001603033212 */ /* 0x010fc600078e3cff */
[----:B------:R-:W4:Y:S01]  /*0590*/  @P4 LDG.E R22, desc[UR4][R10.64+0x60] ;  /* 0x000060040a164981 */ /* 0x000f22000c1e1900 */
[----:B------:R-:W-:Y:S02]  /*05a0*/  LOP3.LUT P0, RZ, R24, 0x80, RZ, 0xc0, !PT ;  /* 0x0000008018ff7812 */ /* 0x000fe4000780c0ff */
[----:B------:R-:W-:Y:S02]  /*05b0*/  @P5 LOP3.LUT R15, R15, R26, RZ, 0x3c, !PT ;  /* 0x0000001a0f0f5212 */ /* 0x000fe400078e3cff */
[----:B------:R-:W4:Y:S01]  /*05c0*/  @P6 LDG.E R26, desc[UR4][R10.64+0x78] ;  /* 0x000078040a1a6981 */ /* 0x000f22000c1e1900 */
[----:B------:R-:W-:-:S03]  /*05d0*/  @P3 LOP3.LUT R4, R4, R21, RZ, 0x3c, !PT ;  /* 0x0000001504043212 */ /* 0x000fc600078e3cff */
[----:B------:R-:W4:Y:S01]  /*05e0*/  @P4 LDG.E R21, desc[UR4][R10.64+0x5c] ;  /* 0x00005c040a154981 */ /* 0x000f22000c1e1900 */
[----:B------:R-:W-:-:S03]  /*05f0*/  @P3 LOP3.LUT R2, R2, R23, RZ, 0x3c, !PT ;  /* 0x0000001702023212 */ /* 0x000fc600078e3cff */
[----:B------:R-:W4:Y:S01]  /*0600*/  @P5 LDG.E R23, desc[UR4][R10.64+0x68] ;  /* 0x000068040a175981 */ /* 0x000f22000c1e1900 */
[----:B------:R-:W-:-:S03]  /*0610*/  @P4 LOP3.LUT R4, R4, R25, RZ, 0x3c, !PT ;  /* 0x0000001904044212 */ /* 0x000fc600078e3cff */
[----:B------:R-:W4:Y:S01]  /*0620*/  @P5 LDG.E R25, desc[UR4][R10.64+0x70] ;  /* 0x000070040a195981 */ /* 0x000f22000c1e1900 */
[----:B--2---:R-:W-:-:S03]  /*0630*/  @P3 LOP3.LUT R5, R5, R18, RZ, 0x3c, !PT ;  /* 0x0000001205053212 */ /* 0x004fc600078e3cff */
[----:B------:R-:W2:Y:S01]  /*0640*/  @P5 LDG.E R18, desc[UR4][R10.64+0x6c] ;  /* 0x00006c040a125981 */ /* 0x000ea2000c1e1900 */
[----:B---3--:R-:W-:-:S03]  /*0650*/  @P4 LOP3.LUT R5, R5, R20, RZ, 0x3c, !PT ;  /* 0x0000001405054212 */ /* 0x008fc600078e3cff */
[----:B------:R-:W3:Y:S01]  /*0660*/  @P5 LDG.E R20, desc[UR4][R10.64+0x74] ;  /* 0x000074040a145981 */ /* 0x000ee2000c1e1900 */
[----:B----4-:R-:W-:-:S03]  /*0670*/  @P4 LOP3.LUT R3, R3, R22, RZ, 0x3c, !PT ;  /* 0x0000001603034212 */ /* 0x010fc600078e3cff */
[----:B------:R-:W4:Y:S01]  /*0680*/  @P0 LDG.E R22, desc[UR4][R10.64+0x8c] ;  /* 0x00008c040a160981 */ /* 0x000f22000c1e1900 */
[----:B------:R-:W-:-:S03]  /*0690*/  @P6 LOP3.LUT R15, R15, R26, RZ, 0x3c, !PT ;  /* 0x0000001a0f0f6212 */ /* 0x000fc600078e3cff */
        /* <DEDUP_REMOVED lines=13> */
[----:B------:R-:W-:Y:S02]  /*0770*/  @P6 LOP3.LUT R4, R4, R27, RZ, 0x3c, !PT ;  /* 0x0000001b04046212 */ /* 0x000fe400078e3cff */
[----:B------:R-:W-:Y:S02]  /*0780*/  @P6 LOP3.LUT R2, R2, R21, RZ, 0x3c, !PT ;  /* 0x0000001502026212 */ /* 0x000fe400078e3cff */
[----:B------:R-:W-:Y:S02]  /*0790*/  @P0 LOP3.LUT R4, R4, R23, RZ, 0x3c, !PT ;  /* 0x0000001704040212 */ /* 0x000fe400078e3cff */
[----:B------:R-:W-:Y:S02]  /*07a0*/  @P0 LOP3.LUT R2, R2, R25, RZ, 0x3c, !PT ;  /* 0x0000001902020212 */ /* 0x000fe400078e3cff */
[----:B--2---:R-:W-:Y:S02]  /*07b0*/  @P6 LOP3.LUT R5, R5, R18, RZ, 0x3c, !PT ;  /* 0x0000001205056212 */ /* 0x004fe400078e3cff */
[----:B---3--:R-:W-:-:S02]  /*07c0*/  @P6 LOP3.LUT R3, R3, R20, RZ, 0x3c, !PT ;  /* 0x0000001403036212 */ /* 0x008fc400078e3cff */
[----:B----4-:R-:W-:Y:S02]  /*07d0*/  @P0 LOP3.LUT R5, R5, R22, RZ, 0x3c, !PT ;  /* 0x0000001605050212 */ /* 0x010fe400078e3cff */
[----:B------:R-:W-:Y:S02]  /*07e0*/  @P0 LOP3.LUT R3, R3, R26, RZ, 0x3c, !PT ;  /* 0x0000001a03030212 */ /* 0x000fe400078e3cff */
[----:B------:R-:W-:-:S13]  /*07f0*/  R2P PR, R24.B1, 0x7f ;  /* 0x0000007f18007804 */ /* 0x000fda0000001000 */
[----:B------:R-:W2:Y:S04]  /*0800*/  @P0 LDG.E R18, desc[UR4][R10.64+0xa0] ;  /* 0x0000a0040a120981 */ /* 0x000ea8000c1e1900 */
[----:B------:R-:W3:Y:S04]  /*0810*/  @P1 LDG.E R22, desc[UR4][R10.64+0xb4] ;  /* 0x0000b4040a161981 */ /* 0x000ee8000c1e1900 */
[----:B------:R-:W4:Y:S04]  /*0820*/  @P2 LDG.E R26, desc[UR4][R10.64+0xc8] ;  /* 0x0000c8040a1a2981 */ /* 0x000f28000c1e1900 */
[----:B------:R-:W4:Y:S04]  /*0830*/  @P3 LDG.E R28, desc[UR4][R10.64+0xdc] ;  /* 0x0000dc040a1c3981 */ /* 0x000f28000c1e1900 */
[----:B------:R-:W4:Y:S04]  /*0840*/  @P0 LDG.E R23, desc[UR4][R10.64+0xa4] ;  /* 0x0000a4040a170981 */ /* 0x000f28000c1e1900 */
[----:B------:R-:W4:Y:S04]  /*0850*/  @P0 LDG.E R20, desc[UR4][R10.64+0xa8] ;  /* 0x0000a8040a140981 */ /* 0x000f28000c1e1900 */
[----:B------:R-:W4:Y:S04]  /*0860*/  @P4 LDG.E R25, desc[UR4][R10.64+0xf0] ;  /* 0x0000f0040a194981 */ /* 0x000f28000c1e1900 */
        /* <DEDUP_REMOVED lines=21> */
[----:B------:R-:W-:Y:S02]  /*09c0*/  LOP3.LUT P0, RZ, R24, 0x8000, RZ, 0xc0, !PT ;  /* 0x0000800018ff7812 */ /* 0x000fe4000780c0ff */
[----:B----4-:R-:W-:Y:S01]  /*09d0*/  @P5 LOP3.LUT R15, R15, R26, RZ, 0x3c, !PT ;  /* 0x0000001a0f0f5212 */ /* 0x010fe200078e3cff */
[----:B------:R-:W4:Y:S04]  /*09e0*/  @P3 LDG.E R24, desc[UR4][R10.64+0xe4] ;  /* 0x0000e4040a183981 */ /* 0x000f28000c1e1900 */
[----:B------:R-:W2:Y:S01]  /*09f0*/  @P6 LDG.E R26, desc[UR4][R10.64+0x118] ;  /* 0x000118040a1a6981 */ /* 0x000ea2000c1e1900 */
        /* <DEDUP_REMOVED lines=8> */
[----:B---3--:R-:W-:-:S03]  /*0a80*/  @P2 LOP3.LUT R3, R3, R22, RZ, 0x3c, !PT ;  /* 0x0000001603032212 */ /* 0x008fc600078e3cff */
[----:B------:R-:W3:Y:S01]  /*0a90*/  @P4 LDG.E R22, desc[UR4][R10.64+0x100] ;  /* 0x000100040a164981 */ /* 0x000ee2000c1e1900 */
[----:B--2---:R-:W-:-:S03]  /*0aa0*/  @P6 LOP3.LUT R15, R15, R26, RZ, 0x3c, !PT ;  /* 0x0000001a0f0f6212 */ /* 0x004fc600078e3cff */
[----:B------:R-:W2:Y:S01]  /*0ab0*/  @P0 LDG.E R26, desc[UR4][R10.64+0x12c] ;  /* 0x00012c040a1a0981 */ /* 0x000ea2000c1e1900 */
[----:B----4-:R-:W-:-:S03]  /*0ac0*/  @P2 LOP3.LUT R2, R2, R23, RZ, 0x3c, !PT ;  /* 0x0000001702022212 */ /* 0x010fc600078e3cff */
[----:B------:R-:W4:Y:S01]  /*0ad0*/  @P4 LDG.E R23, desc[UR4][R10.64+0xfc] ;  /* 0x0000fc040a174981 */ /* 0x000f22000c1e1900 */
[----:B------:R-:W-:-:S03]  /*0ae0*/  @P2 LOP3.LUT R5, R5, R20, RZ, 0x3c, !PT ;  /* 0x0000001405052212 */ /* 0x000fc600078e3cff */
[----:B------:R-:W4:Y:S01]  /*0af0*/  @P4 LDG.E R20, desc[UR4][R10.64+0xf8] ;  /* 0x0000f8040a144981 */ /* 0x000f22000c1e1900 */
[----:B------:R-:W-:Y:S02]  /*0b00*/  @P3 LOP3.LUT R2, R2, R27, RZ, 0x3c, !PT ;  /* 0x0000001b02023212 */ /* 0x000fe400078e3cff */
[----:B------:R-:W-:Y:S01]  /*0b10*/  @P3 LOP3.LUT R4, R4, R25, RZ, 0x3c, !PT ;  /* 0x0000001904043212 */ /* 0x000fe200078e3cff */
[----:B------:R-:W4:Y:S01]  /*0b20*/  @P5 LDG.E R27, desc[UR4][R10.64+0x110] ;  /* 0x000110040a1b5981 */ /* 0x000f22000c1e1900 */
[----:B------:R-:W-:-:S03]  /*0b30*/  @P3 LOP3.LUT R5, R5, R24, RZ, 0x3c, !PT ;  /* 0x0000001805053212 */ /* 0x000fc600078e3cff */
[----:B------:R-:W4:Y:S04]  /*0b40*/  @P5 LDG.E R25, desc[UR4][R10.64+0x108] ;  /* 0x000108040a195981 */ /* 0x000f28000c1e1900 */
        /* <DEDUP_REMOVED lines=19> */
[----:B------:R-:W-:-:S05]  /*0c80*/  VIADD R19, R19, 0x10 ;  /* 0x0000001013137836 */ /* 0x000fca0000000000 */
[----:B------:R-:W-:Y:S02]  /*0c90*/  ISETP.NE.AND P1, PT, R19, 0x20, PT ;  /* 0x000000201300780c */ /* 0x000fe40003f25270 */
[----:B------:R-:W-:Y:S02]  /*0ca0*/  @P5 LOP3.LUT R3, R3, R18, RZ, 0x3c, !PT ;  /* 0x0000001203035212 */ /* 0x000fe400078e3cff */
[----:B------:R-:W-:Y:S02]  /*0cb0*/  @P6 LOP3.LUT R4, R4, R21, RZ, 0x3c, !PT ;  /* 0x0000001504046212 */ /* 0x000fe400078e3cff */
[----:B---3--:R-:W-:-:S04]  /*0cc0*/  @P6 LOP3.LUT R3, R3, R22, RZ, 0x3c, !PT ;  /* 0x0000001603036212 */ /* 0x008fc800078e3cff */
[----:B--2---:R-:W-:Y:S02]  /*0cd0*/  @P0 LOP3.LUT R3, R3, R26, RZ, 0x3c, !PT ;  /* 0x0000001a03030212 */ /* 0x004fe400078e3cff */
[----:B----4-:R-:W-:Y:S02]  /*0ce0*/  @P6 LOP3.LUT R2, R2, R23, RZ, 0x3c, !PT ;  /* 0x0000001702026212 */ /* 0x010fe400078e3cff */
[----:B------:R-:W-:Y:S02]  /*0cf0*/  @P6 LOP3.LUT R5, R5, R20, RZ, 0x3c, !PT ;  /* 0x0000001405056212 */ /* 0x000fe400078e3cff */
[----:B------:R-:W-:Y:S02]  /*0d00*/  @P0 LOP3.LUT R2, R2, R27, RZ, 0x3c, !PT ;  /* 0x0000001b02020212 */ /* 0x000fe400078e3cff */
[----:B------:R-:W-:Y:S02]  /*0d10*/  @P0 LOP3.LUT R4, R4, R25, RZ, 0x3c, !PT ;  /* 0x0000001904040212 */ /* 0x000fe400078e3cff */
[----:B------:R-:W-:Y:S01]  /*0d20*/  @P0 LOP3.LUT R5, R5, R24, RZ, 0x3c, !PT ;  /* 0x0000001805050212 */ /* 0x000fe200078e3cff */
[----:B------:R-:W-:Y:S06]  /*0d30*/  @P1 BRA `(.L_x_11) ;  /* 0xfffffff400481947 */ /* 0x000fec000383ffff */
[----:B------:R-:W-:-:S05]  /*0d40*/  VIADD R17, R17, 0x1 ;  /* 0x0000000111117836 */ /* 0x000fca0000000000 */
[----:B------:R-:W-:-:S13]  /*0d50*/  ISETP.NE.AND P0, PT, R17, 0x5, PT ;  /* 0x000000051100780c */ /* 0x000fda0003f05270 */
[----:B------:R-:W-:Y:S05]  /*0d60*/  @P0 BRA `(.L_x_12) ;  /* 0xfffffff400300947 */ /* 0x000fea000383ffff */
[----:B------:R0:W-:Y:S01]  /*0d70*/  STG.E.64 desc[UR4][R6.64+0x8], R4 ;  /* 0x0000080406007986 */ /* 0x0001e2000c101b04 */
[----:B------:R-:W-:Y:S01]  /*0d80*/  VIADD R14, R14, 0x1 ;  /* 0x000000010e0e7836 */ /* 0x000fe20000000000 */
[----:B------:R-:W-:Y:S02]  /*0d90*/  LOP3.LUT R11, R0, 0x3, RZ, 0xc0, !PT ;  /* 0x00000003000b7812 */ /* 0x000fe400078ec0ff */
[----:B------:R0:W-:Y:S02]  /*0da0*/  STG.E.64 desc[UR4][R6.64+0x10], R2 ;  /* 0x0000100206007986 */ /* 0x0001e4000c101b04 */
[----:B------:R-:W-:Y:S02]  /*0db0*/  ISETP.GE.U32.AND P0, PT, R14, R11, PT ;  /* 0x0000000b0e00720c */ /* 0x000fe40003f06070 */
[----:B------:R0:W-:Y:S11]  /*0dc0*/  STG.E desc[UR4][R6.64+0x4], R15 ;  /* 0x0000040f06007986 */ /* 0x0001f6000c101904 */
[----:B------:R-:W-:Y:S05]  /*0dd0*/  @!P0 BRA `(.L_x_13) ;  /* 0xfffffff400048947 */ /* 0x000fea000383ffff */
.L_x_10:
[----:B------:R-:W-:Y:S05]  /*0de0*/  BSYNC.RECONVERGENT B1 ;  /* 0x0000000000017941 */ /* 0x000fea0003800200 */
.L_x_9:
[----:B------:R-:W-:Y:S01]  /*0df0*/  ISETP.GT.U32.AND P0, PT, R0, 0x3, PT ;  /* 0x000000030000780c */ /* 0x000fe20003f04070 */
[----:B------:R-:W-:Y:S01]  /*0e00*/  VIADD R12, R12, 0x1 ;  /* 0x000000010c0c7836 */ /* 0x000fe20000000000 */
[--C-:B------:R-:W-:Y:S02]  /*0e10*/  SHF.R.U64 R0, R0, 0x2, R13.reuse ;  /* 0x0000000200007819 */ /* 0x100fe4000000120d */
[----:B------:R-:W-:Y:S02]  /*0e20*/  ISETP.GT.U32.AND.EX P0, PT, R13, RZ, PT, P0 ;  /* 0x000000ff0d00720c */ /* 0x000fe40003f04100 */
[----:B------:R-:W-:-:S11]  /*0e30*/  SHF.R.U32.HI R13, RZ, 0x2, R13 ;  /* 0x00000002ff0d7819 */ /* 0x000fd6000001160d */
[----:B------:R-:W-:Y:S05]  /*0e40*/  @P0 BRA `(.L_x_14) ;  /* 0xfffffff000c80947 */ /* 0x000fea000383ffff */
.L_x_8:
[----:B------:R-:W-:Y:S05]  /*0e50*/  BSYNC.RECONVERGENT B0 ;  /* 0x0000000000007941 */ /* 0x000fea0003800200 */
.L_x_7:
[----:B------:R-:W-:Y:S04]  /*0e60*/  STG.E.64 desc[UR4][R6.64+0x18], RZ ;  /* 0x000018ff06007986 */ /* 0x000fe8000c101b04 */
[----:B------:R-:W-:Y:S04]  /*0e70*/  STG.E desc[UR4][R6.64+0x20], RZ ;  /* 0x000020ff06007986 */ /* 0x000fe8000c101904 */
[----:B------:R-:W-:Y:S01]  /*0e80*/  STG.E.64 desc[UR4][R6.64+0x28], RZ ;  /* 0x000028ff06007986 */ /* 0x000fe2000c101b04 */
[----:B------:R-:W-:Y:S05]  /*0e90*/  EXIT ;  /* 0x000000000000794d */ /* 0x000fea0003800000 */
.L_x_15:
        /* <DEDUP_REMOVED lines=14> */
.L_x_18:


//--------------------- .nv.global.init           --------------------------
	.section	.nv.global.init,"aw",@progbits
	.align	4
.nv.global.init:
	.type		mrg32k3aM1SubSeq,@object
	.size		mrg32k3aM1SubSeq,(mrg32k3aM2SubSeq - mrg32k3aM1SubSeq)
mrg32k3aM1SubSeq:
        /*0000*/ 	.byte	0x0b, 0xcc, 0xee, 0x04, 0x73, 0x29, 0x8b, 0x6f, 0xf6, 0x53, 0x03, 0xf6, 0x23, 0xf6, 0xea, 0xda
        /* <DEDUP_REMOVED lines=125> */
	.type		mrg32k3aM2SubSeq,@object
	.size		mrg32k3aM2SubSeq,(mrg32k3aM1 - mrg32k3aM2SubSeq)
mrg32k3aM2SubSeq:
        /* <DEDUP_REMOVED lines=126> */
	.type		mrg32k3aM1,@object
	.size		mrg32k3aM1,(mrg32k3aM1Seq - mrg32k3aM1)
mrg32k3aM1:
        /* <DEDUP_REMOVED lines=144> */
	.type		mrg32k3aM1Seq,@object
	.size		mrg32k3aM1Seq,(mrg32k3aM2 - mrg32k3aM1Seq)
mrg32k3aM1Seq:
        /* <DEDUP_REMOVED lines=144> */
	.type		mrg32k3aM2,@object
	.size		mrg32k3aM2,(mrg32k3aM2Seq - mrg32k3aM2)
mrg32k3aM2:
        /* <DEDUP_REMOVED lines=144> */
	.type		mrg32k3aM2Seq,@object
	.size		mrg32k3aM2Seq,(precalc_xorwow_matrix - mrg32k3aM2Seq)
mrg32k3aM2Seq:
        /* <DEDUP_REMOVED lines=144> */
	.type		precalc_xorwow_matrix,@object
	.size		precalc_xorwow_matrix,(precalc_xorwow_offset_matrix - precalc_xorwow_matrix)
precalc_xorwow_matrix:
        /* <DEDUP_REMOVED lines=6400> */
	.type		precalc_xorwow_offset_matrix,@object
	.size		precalc_xorwow_offset_matrix,(.L_1 - precalc_xorwow_offset_matrix)
precalc_xorwow_offset_matrix:
        /* <DEDUP_REMOVED lines=6400> */
.L_1:


//--------------------- .nv.shared.reserved.0     --------------------------
	.section	.nv.shared.reserved.0,"aw",@nobits
	.weak		__nv_reservedSMEM_offset_0_alias
	.size		__nv_reservedSMEM_offset_0_alias, 0, 64
	.other		__nv_reservedSMEM_offset_0_alias,@"STO_CUDA_RESERVED_SHARED STV_DEFAULT"
__nv_reservedSMEM_offset_0_alias:
	.zero		0
	.zero		64


//--------------------- .nv.constant0._Z14calculatePiGpuPiP17curandStateXORWOW --------------------------
	.section	.nv.constant0._Z14calculatePiGpuPiP17curandStateXORWOW,"a",@progbits
	.sectionflags	@""
	.align	4
.nv.constant0._Z14calculatePiGpuPiP17curandStateXORWOW:
	.zero		912


//--------------------- .nv.constant0._Z16setupRandomStateP17curandStateXORWOW --------------------------
	.section	.nv.constant0._Z16setupRandomStateP17curandStateXORWOW,"a",@progbits
	.sectionflags	@""
	.align	4
.nv.constant0._Z16setupRandomStateP17curandStateXORWOW:
	.zero		904


//--------------------- SYMBOLS --------------------------

	.type		.nv.reservedSmem.offset0,@object
	.size		.nv.reservedSmem.offset0,0x4
